//
// Generated by NVIDIA NVVM Compiler
//
// Compiler Build ID: CL-36424714
// Cuda compilation tools, release 13.0, V13.0.88
// Based on NVVM 20.0.0
//

.version 9.0
.target sm_100
.address_size 64

	// .globl	_Z3addPvS_S_
.extern .func  (.param .b64 func_retval0) malloc
(
	.param .b64 malloc_param_0
)
;
.extern .func free
(
	.param .b64 free_param_0
)
;

.visible .entry _Z3addPvS_S_(
	.param .u64 .ptr .align 1 _Z3addPvS_S__param_0,
	.param .u64 .ptr .align 1 _Z3addPvS_S__param_1,
	.param .u64 .ptr .align 1 _Z3addPvS_S__param_2
)
{
	.reg .pred 	%p<3>;
	.reg .b32 	%r<16>;
	.reg .b64 	%rd<11>;
	.reg .b64 	%fd<4>;

	ld.param.u64 	%rd6, [_Z3addPvS_S__param_0];
	ld.param.u64 	%rd4, [_Z3addPvS_S__param_1];
	ld.param.u64 	%rd5, [_Z3addPvS_S__param_2];
	cvta.to.global.u64 	%rd1, %rd6;
	mov.u32 	%r6, %tid.x;
	mov.u32 	%r1, %ntid.x;
	mov.u32 	%r7, %ctaid.x;
	mad.lo.s32 	%r15, %r1, %r7, %r6;
	ld.global.u32 	%r8, [%rd1];
	ld.global.u32 	%r9, [%rd1+4];
	mul.lo.s32 	%r10, %r9, %r8;
	setp.ge.u32 	%p1, %r15, %r10;
	@%p1 bra 	$L__BB0_3;
	cvta.to.global.u64 	%rd2, %rd4;
	cvta.to.global.u64 	%rd3, %rd5;
	mov.u32 	%r11, %nctaid.x;
	mul.lo.s32 	%r3, %r1, %r11;
$L__BB0_2:
	mul.wide.u32 	%rd7, %r15, 8;
	add.s64 	%rd8, %rd1, %rd7;
	ld.global.f64 	%fd1, [%rd8+8];
	add.s64 	%rd9, %rd2, %rd7;
	ld.global.f64 	%fd2, [%rd9+8];
	add.f64 	%fd3, %fd1, %fd2;
	add.s64 	%rd10, %rd3, %rd7;
	st.global.f64 	[%rd10+8], %fd3;
	add.s32 	%r15, %r15, %r3;
	ld.global.u32 	%r12, [%rd1];
	ld.global.u32 	%r13, [%rd1+4];
	mul.lo.s32 	%r14, %r13, %r12;
	setp.lt.u32 	%p2, %r15, %r14;
	@%p2 bra 	$L__BB0_2;
$L__BB0_3:
	ret;

}
	// .globl	_Z3mulPvS_S_
.visible .entry _Z3mulPvS_S_(
	.param .u64 .ptr .align 1 _Z3mulPvS_S__param_0,
	.param .u64 .ptr .align 1 _Z3mulPvS_S__param_1,
	.param .u64 .ptr .align 1 _Z3mulPvS_S__param_2
)
{
	.reg .pred 	%p<12>;
	.reg .b32 	%r<84>;
	.reg .b64 	%rd<88>;
	.reg .b64 	%fd<68>;

	ld.param.u64 	%rd6, [_Z3mulPvS_S__param_0];
	ld.param.u64 	%rd7, [_Z3mulPvS_S__param_1];
	cvta.to.global.u64 	%rd1, %rd7;
	cvta.to.global.u64 	%rd2, %rd6;
	mov.u32 	%r45, %tid.x;
	mov.u32 	%r1, %ntid.x;
	mov.u32 	%r46, %ctaid.x;
	mad.lo.s32 	%r70, %r1, %r46, %r45;
	ld.global.u32 	%r47, [%rd2];
	ld.global.u32 	%r69, [%rd1+4];
	mul.lo.s32 	%r48, %r69, %r47;
	setp.ge.u32 	%p1, %r70, %r48;
	@%p1 bra 	$L__BB1_15;
	mov.u32 	%r49, %nctaid.x;
	mul.lo.s32 	%r4, %r1, %r49;
$L__BB1_2:
	ld.global.u32 	%r7, [%rd1];
	setp.eq.s32 	%p2, %r7, 0;
	mov.f64 	%fd67, 0d0000000000000000;
	@%p2 bra 	$L__BB1_14;
	div.u32 	%r51, %r70, %r69;
	ld.global.u32 	%r52, [%rd2+4];
	mul.lo.s32 	%r53, %r52, %r51;
	cvt.u64.u32 	%rd3, %r53;
	mul.lo.s32 	%r54, %r51, %r69;
	sub.s32 	%r55, %r70, %r54;
	cvt.u64.u32 	%rd4, %r55;
	setp.lt.u32 	%p3, %r7, 8;
	mov.f64 	%fd67, 0d0000000000000000;
	mov.b32 	%r82, 0;
	@%p3 bra 	$L__BB1_6;
	and.b32  	%r57, %r7, -8;
	neg.s32 	%r79, %r57;
	shl.b32 	%r77, %r69, 1;
	mul.lo.s32 	%r76, %r69, 3;
	shl.b32 	%r75, %r69, 2;
	mul.lo.s32 	%r74, %r69, 5;
	mul.lo.s32 	%r73, %r69, 6;
	mul.lo.s32 	%r72, %r69, 7;
	mov.f64 	%fd67, 0d0000000000000000;
	mov.b32 	%r71, 0;
	mov.u32 	%r78, %r69;
	mov.u32 	%r80, %r71;
$L__BB1_5:
	.pragma "nounroll";
	and.b32  	%r82, %r7, -8;
	cvt.u64.u32 	%rd8, %r80;
	add.s64 	%rd9, %rd3, %rd8;
	shl.b64 	%rd10, %rd9, 3;
	add.s64 	%rd11, %rd2, %rd10;
	ld.global.f64 	%fd17, [%rd11+8];
	cvt.u64.u32 	%rd12, %r71;
	add.s64 	%rd13, %rd12, %rd4;
	shl.b64 	%rd14, %rd13, 3;
	add.s64 	%rd15, %rd1, %rd14;
	ld.global.f64 	%fd18, [%rd15+8];
	fma.rn.f64 	%fd19, %fd17, %fd18, %fd67;
	ld.global.f64 	%fd20, [%rd11+16];
	cvt.u64.u32 	%rd16, %r78;
	add.s64 	%rd17, %rd16, %rd4;
	shl.b64 	%rd18, %rd17, 3;
	add.s64 	%rd19, %rd1, %rd18;
	ld.global.f64 	%fd21, [%rd19+8];
	fma.rn.f64 	%fd22, %fd20, %fd21, %fd19;
	ld.global.f64 	%fd23, [%rd11+24];
	cvt.u64.u32 	%rd20, %r77;
	add.s64 	%rd21, %rd20, %rd4;
	shl.b64 	%rd22, %rd21, 3;
	add.s64 	%rd23, %rd1, %rd22;
	ld.global.f64 	%fd24, [%rd23+8];
	fma.rn.f64 	%fd25, %fd23, %fd24, %fd22;
	ld.global.f64 	%fd26, [%rd11+32];
	cvt.u64.u32 	%rd24, %r76;
	add.s64 	%rd25, %rd24, %rd4;
	shl.b64 	%rd26, %rd25, 3;
	add.s64 	%rd27, %rd1, %rd26;
	ld.global.f64 	%fd27, [%rd27+8];
	fma.rn.f64 	%fd28, %fd26, %fd27, %fd25;
	ld.global.f64 	%fd29, [%rd11+40];
	cvt.u64.u32 	%rd28, %r75;
	add.s64 	%rd29, %rd28, %rd4;
	shl.b64 	%rd30, %rd29, 3;
	add.s64 	%rd31, %rd1, %rd30;
	ld.global.f64 	%fd30, [%rd31+8];
	fma.rn.f64 	%fd31, %fd29, %fd30, %fd28;
	ld.global.f64 	%fd32, [%rd11+48];
	cvt.u64.u32 	%rd32, %r74;
	add.s64 	%rd33, %rd32, %rd4;
	shl.b64 	%rd34, %rd33, 3;
	add.s64 	%rd35, %rd1, %rd34;
	ld.global.f64 	%fd33, [%rd35+8];
	fma.rn.f64 	%fd34, %fd32, %fd33, %fd31;
	ld.global.f64 	%fd35, [%rd11+56];
	cvt.u64.u32 	%rd36, %r73;
	add.s64 	%rd37, %rd36, %rd4;
	shl.b64 	%rd38, %rd37, 3;
	add.s64 	%rd39, %rd1, %rd38;
	ld.global.f64 	%fd36, [%rd39+8];
	fma.rn.f64 	%fd37, %fd35, %fd36, %fd34;
	ld.global.f64 	%fd38, [%rd11+64];
	cvt.u64.u32 	%rd40, %r72;
	add.s64 	%rd41, %rd40, %rd4;
	shl.b64 	%rd42, %rd41, 3;
	add.s64 	%rd43, %rd1, %rd42;
	ld.global.f64 	%fd39, [%rd43+8];
	fma.rn.f64 	%fd67, %fd38, %fd39, %fd37;
	add.s32 	%r80, %r80, 8;
	add.s32 	%r79, %r79, 8;
	shl.b32 	%r58, %r69, 3;
	add.s32 	%r78, %r78, %r58;
	add.s32 	%r77, %r77, %r58;
	add.s32 	%r76, %r76, %r58;
	add.s32 	%r75, %r75, %r58;
	add.s32 	%r74, %r74, %r58;
	add.s32 	%r73, %r73, %r58;
	add.s32 	%r72, %r72, %r58;
	add.s32 	%r71, %r71, %r58;
	setp.ne.s32 	%p4, %r79, 0;
	@%p4 bra 	$L__BB1_5;
$L__BB1_6:
	and.b32  	%r37, %r7, 7;
	setp.eq.s32 	%p5, %r37, 0;
	@%p5 bra 	$L__BB1_14;
	and.b32  	%r38, %r7, 3;
	setp.lt.u32 	%p6, %r37, 4;
	@%p6 bra 	$L__BB1_9;
	cvt.u64.u32 	%rd44, %r82;
	add.s64 	%rd45, %rd3, %rd44;
	shl.b64 	%rd46, %rd45, 3;
	add.s64 	%rd47, %rd2, %rd46;
	ld.global.f64 	%fd41, [%rd47+8];
	mul.lo.s32 	%r59, %r69, %r82;
	cvt.u64.u32 	%rd48, %r59;
	add.s64 	%rd49, %rd48, %rd4;
	shl.b64 	%rd50, %rd49, 3;
	add.s64 	%rd51, %rd1, %rd50;
	ld.global.f64 	%fd42, [%rd51+8];
	fma.rn.f64 	%fd43, %fd41, %fd42, %fd67;
	ld.global.f64 	%fd44, [%rd47+16];
	add.s32 	%r60, %r59, %r69;
	cvt.u64.u32 	%rd52, %r60;
	add.s64 	%rd53, %rd52, %rd4;
	shl.b64 	%rd54, %rd53, 3;
	add.s64 	%rd55, %rd1, %rd54;
	ld.global.f64 	%fd45, [%rd55+8];
	fma.rn.f64 	%fd46, %fd44, %fd45, %fd43;
	ld.global.f64 	%fd47, [%rd47+24];
	add.s32 	%r61, %r60, %r69;
	cvt.u64.u32 	%rd56, %r61;
	add.s64 	%rd57, %rd56, %rd4;
	shl.b64 	%rd58, %rd57, 3;
	add.s64 	%rd59, %rd1, %rd58;
	ld.global.f64 	%fd48, [%rd59+8];
	fma.rn.f64 	%fd49, %fd47, %fd48, %fd46;
	ld.global.f64 	%fd50, [%rd47+32];
	add.s32 	%r62, %r61, %r69;
	cvt.u64.u32 	%rd60, %r62;
	add.s64 	%rd61, %rd60, %rd4;
	shl.b64 	%rd62, %rd61, 3;
	add.s64 	%rd63, %rd1, %rd62;
	ld.global.f64 	%fd51, [%rd63+8];
	fma.rn.f64 	%fd67, %fd50, %fd51, %fd49;
	add.s32 	%r82, %r82, 4;
$L__BB1_9:
	setp.eq.s32 	%p7, %r38, 0;
	@%p7 bra 	$L__BB1_14;
	setp.eq.s32 	%p8, %r38, 1;
	@%p8 bra 	$L__BB1_12;
	cvt.u64.u32 	%rd64, %r82;
	add.s64 	%rd65, %rd3, %rd64;
	shl.b64 	%rd66, %rd65, 3;
	add.s64 	%rd67, %rd2, %rd66;
	ld.global.f64 	%fd53, [%rd67+8];
	mul.lo.s32 	%r63, %r69, %r82;
	cvt.u64.u32 	%rd68, %r63;
	add.s64 	%rd69, %rd68, %rd4;
	shl.b64 	%rd70, %rd69, 3;
	add.s64 	%rd71, %rd1, %rd70;
	ld.global.f64 	%fd54, [%rd71+8];
	fma.rn.f64 	%fd55, %fd53, %fd54, %fd67;
	ld.global.f64 	%fd56, [%rd67+16];
	add.s32 	%r64, %r63, %r69;
	cvt.u64.u32 	%rd72, %r64;
	add.s64 	%rd73, %rd72, %rd4;
	shl.b64 	%rd74, %rd73, 3;
	add.s64 	%rd75, %rd1, %rd74;
	ld.global.f64 	%fd57, [%rd75+8];
	fma.rn.f64 	%fd67, %fd56, %fd57, %fd55;
	add.s32 	%r82, %r82, 2;
$L__BB1_12:
	and.b32  	%r65, %r7, 1;
	setp.eq.b32 	%p9, %r65, 1;
	not.pred 	%p10, %p9;
	@%p10 bra 	$L__BB1_14;
	cvt.u64.u32 	%rd76, %r82;
	add.s64 	%rd77, %rd3, %rd76;
	shl.b64 	%rd78, %rd77, 3;
	add.s64 	%rd79, %rd2, %rd78;
	ld.global.f64 	%fd58, [%rd79+8];
	mul.lo.s32 	%r66, %r69, %r82;
	cvt.u64.u32 	%rd80, %r66;
	add.s64 	%rd81, %rd80, %rd4;
	shl.b64 	%rd82, %rd81, 3;
	add.s64 	%rd83, %rd1, %rd82;
	ld.global.f64 	%fd59, [%rd83+8];
	fma.rn.f64 	%fd67, %fd58, %fd59, %fd67;
$L__BB1_14:
	ld.param.u64 	%rd87, [_Z3mulPvS_S__param_2];
	cvta.to.global.u64 	%rd84, %rd87;
	mul.wide.u32 	%rd85, %r70, 8;
	add.s64 	%rd86, %rd84, %rd85;
	st.global.f64 	[%rd86+8], %fd67;
	add.s32 	%r70, %r70, %r4;
	ld.global.u32 	%r67, [%rd2];
	ld.global.u32 	%r69, [%rd1+4];
	mul.lo.s32 	%r68, %r69, %r67;
	setp.lt.u32 	%p11, %r70, %r68;
	@%p11 bra 	$L__BB1_2;
$L__BB1_15:
	ret;

}
	// .globl	_Z9detHelperPvPd
.visible .entry _Z9detHelperPvPd(
	.param .u64 .ptr .align 1 _Z9detHelperPvPd_param_0,
	.param .u64 .ptr .align 1 _Z9detHelperPvPd_param_1
)
{
	.reg .pred 	%p<109>;
	.reg .b16 	%rs<15>;
	.reg .b32 	%r<730>;
	.reg .b64 	%rd<193>;
	.reg .b64 	%fd<53>;

	ld.param.u64 	%rd30, [_Z9detHelperPvPd_param_0];
	ld.param.u64 	%rd29, [_Z9detHelperPvPd_param_1];
	cvta.to.global.u64 	%rd1, %rd30;
	mov.u32 	%r185, %tid.x;
	mov.u32 	%r186, %ntid.x;
	mov.u32 	%r187, %ctaid.x;
	mad.lo.s32 	%r1, %r186, %r187, %r185;
	mov.u32 	%r188, %nctaid.x;
	mul.lo.s32 	%r666, %r186, %r188;
	ld.global.u32 	%r3, [%rd1];
	mul.wide.u32 	%rd2, %r3, 4;
	{ // callseq 0, 0
	.param .b64 param0;
	st.param.b64 	[param0], %rd2;
	.param .b64 retval0;
	call.uni (retval0), 
	malloc, 
	(
	param0
	);
	ld.param.b64 	%rd31, [retval0];
	} // callseq 0
	setp.eq.s32 	%p1, %r3, 0;
	mov.u32 	%r661, %r1;
	@%p1 bra 	$L__BB2_9;
	add.s32 	%r191, %r3, -1;
	and.b32  	%r4, %r3, 3;
	setp.lt.u32 	%p2, %r191, 3;
	mov.b32 	%r657, 1;
	mov.u32 	%r661, %r1;
	@%p2 bra 	$L__BB2_4;
	and.b32  	%r5, %r3, -4;
	mov.b32 	%r657, 1;
	mov.u32 	%r661, %r1;
$L__BB2_3:
	.pragma "nounroll";
	div.u32 	%r193, %r661, %r657;
	mul.lo.s32 	%r194, %r193, %r657;
	sub.s32 	%r195, %r661, %r194;
	sub.s32 	%r196, %r3, %r657;
	mul.wide.u32 	%rd32, %r196, 4;
	add.s64 	%rd33, %rd31, %rd32;
	st.u32 	[%rd33], %r195;
	add.s32 	%r197, %r657, 1;
	div.u32 	%r198, %r193, %r197;
	mad.lo.s32 	%r199, %r198, %r657, %r198;
	sub.s32 	%r200, %r193, %r199;
	sub.s32 	%r201, %r3, %r197;
	mul.wide.u32 	%rd34, %r201, 4;
	add.s64 	%rd35, %rd31, %rd34;
	st.u32 	[%rd35], %r200;
	add.s32 	%r202, %r657, 2;
	div.u32 	%r203, %r198, %r202;
	mul.lo.s32 	%r204, %r203, %r202;
	sub.s32 	%r205, %r198, %r204;
	sub.s32 	%r206, %r3, %r202;
	mul.wide.u32 	%rd36, %r206, 4;
	add.s64 	%rd37, %rd31, %rd36;
	st.u32 	[%rd37], %r205;
	add.s32 	%r207, %r657, 3;
	div.u32 	%r661, %r203, %r207;
	mul.lo.s32 	%r208, %r661, %r207;
	sub.s32 	%r209, %r203, %r208;
	sub.s32 	%r210, %r3, %r207;
	mul.wide.u32 	%rd38, %r210, 4;
	add.s64 	%rd39, %rd31, %rd38;
	st.u32 	[%rd39], %r209;
	add.s32 	%r657, %r657, 4;
	setp.ne.s32 	%p3, %r207, %r5;
	@%p3 bra 	$L__BB2_3;
$L__BB2_4:
	setp.eq.s32 	%p4, %r4, 0;
	@%p4 bra 	$L__BB2_9;
	setp.eq.s32 	%p5, %r4, 1;
	@%p5 bra 	$L__BB2_7;
	div.u32 	%r212, %r661, %r657;
	mul.lo.s32 	%r213, %r212, %r657;
	sub.s32 	%r214, %r661, %r213;
	sub.s32 	%r215, %r3, %r657;
	mul.wide.u32 	%rd40, %r215, 4;
	add.s64 	%rd41, %rd31, %rd40;
	st.u32 	[%rd41], %r214;
	add.s32 	%r216, %r657, 1;
	div.u32 	%r661, %r212, %r216;
	mad.lo.s32 	%r217, %r661, %r657, %r661;
	sub.s32 	%r218, %r212, %r217;
	sub.s32 	%r219, %r3, %r216;
	mul.wide.u32 	%rd42, %r219, 4;
	add.s64 	%rd43, %rd31, %rd42;
	st.u32 	[%rd43], %r218;
	add.s32 	%r657, %r657, 2;
$L__BB2_7:
	and.b32  	%r220, %r3, 1;
	setp.eq.b32 	%p6, %r220, 1;
	not.pred 	%p7, %p6;
	@%p7 bra 	$L__BB2_9;
	div.u32 	%r18, %r661, %r657;
	mul.lo.s32 	%r221, %r18, %r657;
	sub.s32 	%r222, %r661, %r221;
	sub.s32 	%r223, %r3, %r657;
	mul.wide.u32 	%rd44, %r223, 4;
	add.s64 	%rd45, %rd31, %rd44;
	st.u32 	[%rd45], %r222;
	mov.u32 	%r661, %r18;
$L__BB2_9:
	setp.ne.s32 	%p8, %r661, 0;
	@%p8 bra 	$L__BB2_117;
	setp.eq.s32 	%p9, %r3, 0;
	{ // callseq 1, 0
	.param .b64 param0;
	st.param.b64 	[param0], %rd2;
	.param .b64 retval0;
	call.uni (retval0), 
	malloc, 
	(
	param0
	);
	ld.param.b64 	%rd46, [retval0];
	} // callseq 1
	@%p9 bra 	$L__BB2_19;
	add.s32 	%r225, %r3, -1;
	and.b32  	%r20, %r3, 3;
	setp.lt.u32 	%p10, %r225, 3;
	mov.b32 	%r667, 1;
	@%p10 bra 	$L__BB2_14;
	and.b32  	%r21, %r3, -4;
	mov.b32 	%r667, 1;
$L__BB2_13:
	.pragma "nounroll";
	div.u32 	%r227, %r666, %r667;
	mul.lo.s32 	%r228, %r227, %r667;
	sub.s32 	%r229, %r666, %r228;
	sub.s32 	%r230, %r3, %r667;
	mul.wide.u32 	%rd47, %r230, 4;
	add.s64 	%rd48, %rd46, %rd47;
	st.u32 	[%rd48], %r229;
	add.s32 	%r231, %r667, 1;
	div.u32 	%r232, %r227, %r231;
	mad.lo.s32 	%r233, %r232, %r667, %r232;
	sub.s32 	%r234, %r227, %r233;
	sub.s32 	%r235, %r3, %r231;
	mul.wide.u32 	%rd49, %r235, 4;
	add.s64 	%rd50, %rd46, %rd49;
	st.u32 	[%rd50], %r234;
	add.s32 	%r236, %r667, 2;
	div.u32 	%r237, %r232, %r236;
	mul.lo.s32 	%r238, %r237, %r236;
	sub.s32 	%r239, %r232, %r238;
	sub.s32 	%r240, %r3, %r236;
	mul.wide.u32 	%rd51, %r240, 4;
	add.s64 	%rd52, %rd46, %rd51;
	st.u32 	[%rd52], %r239;
	add.s32 	%r241, %r667, 3;
	div.u32 	%r666, %r237, %r241;
	mul.lo.s32 	%r242, %r666, %r241;
	sub.s32 	%r243, %r237, %r242;
	sub.s32 	%r244, %r3, %r241;
	mul.wide.u32 	%rd53, %r244, 4;
	add.s64 	%rd54, %rd46, %rd53;
	st.u32 	[%rd54], %r243;
	add.s32 	%r667, %r667, 4;
	setp.eq.s32 	%p11, %r241, %r21;
	@%p11 bra 	$L__BB2_14;
	bra.uni 	$L__BB2_13;
$L__BB2_14:
	setp.eq.s32 	%p12, %r20, 0;
	@%p12 bra 	$L__BB2_19;
	setp.eq.s32 	%p13, %r20, 1;
	@%p13 bra 	$L__BB2_17;
	div.u32 	%r245, %r666, %r667;
	mul.lo.s32 	%r246, %r245, %r667;
	sub.s32 	%r247, %r666, %r246;
	sub.s32 	%r248, %r3, %r667;
	mul.wide.u32 	%rd55, %r248, 4;
	add.s64 	%rd56, %rd46, %rd55;
	st.u32 	[%rd56], %r247;
	add.s32 	%r249, %r667, 1;
	div.u32 	%r666, %r245, %r249;
	mad.lo.s32 	%r250, %r666, %r667, %r666;
	sub.s32 	%r251, %r245, %r250;
	sub.s32 	%r252, %r3, %r249;
	mul.wide.u32 	%rd57, %r252, 4;
	add.s64 	%rd58, %rd46, %rd57;
	st.u32 	[%rd58], %r251;
	add.s32 	%r667, %r667, 2;
$L__BB2_17:
	and.b32  	%r253, %r3, 1;
	setp.eq.b32 	%p14, %r253, 1;
	not.pred 	%p15, %p14;
	@%p15 bra 	$L__BB2_19;
	rem.u32 	%r254, %r666, %r667;
	sub.s32 	%r255, %r3, %r667;
	mul.wide.u32 	%rd59, %r255, 4;
	add.s64 	%rd60, %rd46, %rd59;
	st.u32 	[%rd60], %r254;
$L__BB2_19:
	ld.u32 	%r256, [%rd31];
	setp.ge.u32 	%p16, %r256, %r3;
	@%p16 bra 	$L__BB2_116;
	add.s64 	%rd5, %rd1, 8;
	cvta.to.global.u64 	%rd61, %rd29;
	mul.wide.u32 	%rd62, %r1, 8;
	add.s64 	%rd6, %rd61, %rd62;
	add.s32 	%r28, %r3, -1;
	and.b32  	%r29, %r3, 15;
	and.b32  	%r30, %r3, 7;
	add.s32 	%r31, %r30, -1;
	and.b32  	%r32, %r3, 3;
	add.s32 	%r33, %r32, -1;
	and.b32  	%r34, %r3, -8;
	cvt.u16.u32 	%rs8, %r3;
$L__BB2_21:
	setp.lt.u32 	%p17, %r28, 15;
	mov.b32 	%r674, 0;
	mov.u32 	%r679, %r674;
	@%p17 bra 	$L__BB2_24;
	and.b32  	%r674, %r3, -16;
	neg.s32 	%r668, %r674;
	add.s64 	%rd192, %rd31, 32;
	mov.b32 	%r679, 0;
$L__BB2_23:
	.pragma "nounroll";
	ld.u32 	%r261, [%rd192+-32];
	add.s32 	%r262, %r261, %r679;
	shr.u32 	%r263, %r262, 31;
	add.s32 	%r264, %r262, %r263;
	and.b32  	%r265, %r264, -2;
	sub.s32 	%r266, %r262, %r265;
	ld.u32 	%r267, [%rd192+-28];
	add.s32 	%r268, %r267, %r266;
	shr.u32 	%r269, %r268, 31;
	add.s32 	%r270, %r268, %r269;
	and.b32  	%r271, %r270, -2;
	sub.s32 	%r272, %r268, %r271;
	ld.u32 	%r273, [%rd192+-24];
	add.s32 	%r274, %r273, %r272;
	shr.u32 	%r275, %r274, 31;
	add.s32 	%r276, %r274, %r275;
	and.b32  	%r277, %r276, -2;
	sub.s32 	%r278, %r274, %r277;
	ld.u32 	%r279, [%rd192+-20];
	add.s32 	%r280, %r279, %r278;
	shr.u32 	%r281, %r280, 31;
	add.s32 	%r282, %r280, %r281;
	and.b32  	%r283, %r282, -2;
	sub.s32 	%r284, %r280, %r283;
	ld.u32 	%r285, [%rd192+-16];
	add.s32 	%r286, %r285, %r284;
	shr.u32 	%r287, %r286, 31;
	add.s32 	%r288, %r286, %r287;
	and.b32  	%r289, %r288, -2;
	sub.s32 	%r290, %r286, %r289;
	ld.u32 	%r291, [%rd192+-12];
	add.s32 	%r292, %r291, %r290;
	shr.u32 	%r293, %r292, 31;
	add.s32 	%r294, %r292, %r293;
	and.b32  	%r295, %r294, -2;
	sub.s32 	%r296, %r292, %r295;
	ld.u32 	%r297, [%rd192+-8];
	add.s32 	%r298, %r297, %r296;
	shr.u32 	%r299, %r298, 31;
	add.s32 	%r300, %r298, %r299;
	and.b32  	%r301, %r300, -2;
	sub.s32 	%r302, %r298, %r301;
	ld.u32 	%r303, [%rd192+-4];
	add.s32 	%r304, %r303, %r302;
	shr.u32 	%r305, %r304, 31;
	add.s32 	%r306, %r304, %r305;
	and.b32  	%r307, %r306, -2;
	sub.s32 	%r308, %r304, %r307;
	ld.u32 	%r309, [%rd192];
	add.s32 	%r310, %r309, %r308;
	shr.u32 	%r311, %r310, 31;
	add.s32 	%r312, %r310, %r311;
	and.b32  	%r313, %r312, -2;
	sub.s32 	%r314, %r310, %r313;
	ld.u32 	%r315, [%rd192+4];
	add.s32 	%r316, %r315, %r314;
	shr.u32 	%r317, %r316, 31;
	add.s32 	%r318, %r316, %r317;
	and.b32  	%r319, %r318, -2;
	sub.s32 	%r320, %r316, %r319;
	ld.u32 	%r321, [%rd192+8];
	add.s32 	%r322, %r321, %r320;
	shr.u32 	%r323, %r322, 31;
	add.s32 	%r324, %r322, %r323;
	and.b32  	%r325, %r324, -2;
	sub.s32 	%r326, %r322, %r325;
	ld.u32 	%r327, [%rd192+12];
	add.s32 	%r328, %r327, %r326;
	shr.u32 	%r329, %r328, 31;
	add.s32 	%r330, %r328, %r329;
	and.b32  	%r331, %r330, -2;
	sub.s32 	%r332, %r328, %r331;
	ld.u32 	%r333, [%rd192+16];
	add.s32 	%r334, %r333, %r332;
	shr.u32 	%r335, %r334, 31;
	add.s32 	%r336, %r334, %r335;
	and.b32  	%r337, %r336, -2;
	sub.s32 	%r338, %r334, %r337;
	ld.u32 	%r339, [%rd192+20];
	add.s32 	%r340, %r339, %r338;
	shr.u32 	%r341, %r340, 31;
	add.s32 	%r342, %r340, %r341;
	and.b32  	%r343, %r342, -2;
	sub.s32 	%r344, %r340, %r343;
	ld.u32 	%r345, [%rd192+24];
	add.s32 	%r346, %r345, %r344;
	shr.u32 	%r347, %r346, 31;
	add.s32 	%r348, %r346, %r347;
	and.b32  	%r349, %r348, -2;
	sub.s32 	%r350, %r346, %r349;
	ld.u32 	%r351, [%rd192+28];
	add.s32 	%r352, %r351, %r350;
	shr.u32 	%r353, %r352, 31;
	add.s32 	%r354, %r352, %r353;
	and.b32  	%r355, %r354, -2;
	sub.s32 	%r679, %r352, %r355;
	add.s32 	%r668, %r668, 16;
	add.s64 	%rd192, %rd192, 64;
	setp.ne.s32 	%p18, %r668, 0;
	@%p18 bra 	$L__BB2_23;
$L__BB2_24:
	setp.eq.s32 	%p19, %r29, 0;
	@%p19 bra 	$L__BB2_34;
	add.s32 	%r357, %r29, -1;
	setp.lt.u32 	%p20, %r357, 7;
	@%p20 bra 	$L__BB2_27;
	mul.wide.u32 	%rd63, %r674, 4;
	add.s64 	%rd64, %rd31, %rd63;
	ld.u32 	%r358, [%rd64];
	add.s32 	%r359, %r358, %r679;
	shr.u32 	%r360, %r359, 31;
	add.s32 	%r361, %r359, %r360;
	and.b32  	%r362, %r361, -2;
	sub.s32 	%r363, %r359, %r362;
	ld.u32 	%r364, [%rd64+4];
	add.s32 	%r365, %r364, %r363;
	shr.u32 	%r366, %r365, 31;
	add.s32 	%r367, %r365, %r366;
	and.b32  	%r368, %r367, -2;
	sub.s32 	%r369, %r365, %r368;
	ld.u32 	%r370, [%rd64+8];
	add.s32 	%r371, %r370, %r369;
	shr.u32 	%r372, %r371, 31;
	add.s32 	%r373, %r371, %r372;
	and.b32  	%r374, %r373, -2;
	sub.s32 	%r375, %r371, %r374;
	ld.u32 	%r376, [%rd64+12];
	add.s32 	%r377, %r376, %r375;
	shr.u32 	%r378, %r377, 31;
	add.s32 	%r379, %r377, %r378;
	and.b32  	%r380, %r379, -2;
	sub.s32 	%r381, %r377, %r380;
	ld.u32 	%r382, [%rd64+16];
	add.s32 	%r383, %r382, %r381;
	shr.u32 	%r384, %r383, 31;
	add.s32 	%r385, %r383, %r384;
	and.b32  	%r386, %r385, -2;
	sub.s32 	%r387, %r383, %r386;
	ld.u32 	%r388, [%rd64+20];
	add.s32 	%r389, %r388, %r387;
	shr.u32 	%r390, %r389, 31;
	add.s32 	%r391, %r389, %r390;
	and.b32  	%r392, %r391, -2;
	sub.s32 	%r393, %r389, %r392;
	ld.u32 	%r394, [%rd64+24];
	add.s32 	%r395, %r394, %r393;
	shr.u32 	%r396, %r395, 31;
	add.s32 	%r397, %r395, %r396;
	and.b32  	%r398, %r397, -2;
	sub.s32 	%r399, %r395, %r398;
	ld.u32 	%r400, [%rd64+28];
	add.s32 	%r401, %r400, %r399;
	shr.u32 	%r402, %r401, 31;
	add.s32 	%r403, %r401, %r402;
	and.b32  	%r404, %r403, -2;
	sub.s32 	%r679, %r401, %r404;
	add.s32 	%r674, %r674, 8;
$L__BB2_27:
	setp.eq.s32 	%p21, %r30, 0;
	@%p21 bra 	$L__BB2_34;
	setp.lt.u32 	%p22, %r31, 3;
	@%p22 bra 	$L__BB2_30;
	mul.wide.u32 	%rd65, %r674, 4;
	add.s64 	%rd66, %rd31, %rd65;
	ld.u32 	%r406, [%rd66];
	add.s32 	%r407, %r406, %r679;
	shr.u32 	%r408, %r407, 31;
	add.s32 	%r409, %r407, %r408;
	and.b32  	%r410, %r409, -2;
	sub.s32 	%r411, %r407, %r410;
	ld.u32 	%r412, [%rd66+4];
	add.s32 	%r413, %r412, %r411;
	shr.u32 	%r414, %r413, 31;
	add.s32 	%r415, %r413, %r414;
	and.b32  	%r416, %r415, -2;
	sub.s32 	%r417, %r413, %r416;
	ld.u32 	%r418, [%rd66+8];
	add.s32 	%r419, %r418, %r417;
	shr.u32 	%r420, %r419, 31;
	add.s32 	%r421, %r419, %r420;
	and.b32  	%r422, %r421, -2;
	sub.s32 	%r423, %r419, %r422;
	ld.u32 	%r424, [%rd66+12];
	add.s32 	%r425, %r424, %r423;
	shr.u32 	%r426, %r425, 31;
	add.s32 	%r427, %r425, %r426;
	and.b32  	%r428, %r427, -2;
	sub.s32 	%r679, %r425, %r428;
	add.s32 	%r674, %r674, 4;
$L__BB2_30:
	setp.eq.s32 	%p23, %r32, 0;
	@%p23 bra 	$L__BB2_34;
	setp.eq.s32 	%p24, %r32, 1;
	mul.wide.u32 	%rd67, %r674, 4;
	add.s64 	%rd10, %rd31, %rd67;
	ld.u32 	%r429, [%rd10];
	add.s32 	%r430, %r429, %r679;
	shr.u32 	%r431, %r430, 31;
	add.s32 	%r432, %r430, %r431;
	and.b32  	%r433, %r432, -2;
	sub.s32 	%r679, %r430, %r433;
	@%p24 bra 	$L__BB2_34;
	setp.eq.s32 	%p25, %r32, 2;
	ld.u32 	%r434, [%rd10+4];
	add.s32 	%r435, %r434, %r679;
	shr.u32 	%r436, %r435, 31;
	add.s32 	%r437, %r435, %r436;
	and.b32  	%r438, %r437, -2;
	sub.s32 	%r679, %r435, %r438;
	@%p25 bra 	$L__BB2_34;
	ld.u32 	%r439, [%rd10+8];
	add.s32 	%r440, %r439, %r679;
	shr.u32 	%r441, %r440, 31;
	add.s32 	%r442, %r440, %r441;
	and.b32  	%r443, %r442, -2;
	sub.s32 	%r679, %r440, %r443;
$L__BB2_34:
	mov.b32 	%r680, 0;
$L__BB2_35:
	setp.eq.s32 	%p26, %r680, 0;
	mul.wide.u32 	%rd68, %r680, 4;
	add.s64 	%rd11, %rd31, %rd68;
	@%p26 bra 	$L__BB2_38;
	mov.b32 	%r683, 1;
$L__BB2_37:
	mov.u32 	%r685, %r683;
	mov.b32 	%r684, 0;
	bra.uni 	$L__BB2_42;
$L__BB2_38:
	ld.u32 	%r681, [%rd11];
	mov.b32 	%r685, 1;
$L__BB2_39:
	setp.eq.s32 	%p31, %r681, 0;
	@%p31 bra 	$L__BB2_44;
	add.s32 	%r681, %r681, -1;
	st.u32 	[%rd11], %r681;
	add.s32 	%r67, %r685, 1;
	setp.eq.s32 	%p32, %r685, %r3;
	mov.u32 	%r685, %r67;
	@%p32 bra 	$L__BB2_47;
	bra.uni 	$L__BB2_39;
$L__BB2_41:
	add.s32 	%r684, %r684, 1;
	setp.eq.s32 	%p28, %r684, %r680;
	@%p28 bra 	$L__BB2_43;
$L__BB2_42:
	mul.wide.u32 	%rd69, %r684, 4;
	add.s64 	%rd70, %rd31, %rd69;
	ld.u32 	%r447, [%rd70];
	setp.eq.s32 	%p27, %r447, %r685;
	@%p27 bra 	$L__BB2_46;
	bra.uni 	$L__BB2_41;
$L__BB2_43:
	ld.u32 	%r71, [%rd11];
	setp.ne.s32 	%p29, %r71, 0;
	@%p29 bra 	$L__BB2_45;
$L__BB2_44:
	st.u32 	[%rd11], %r685;
	bra.uni 	$L__BB2_47;
$L__BB2_45:
	add.s32 	%r448, %r71, -1;
	st.u32 	[%rd11], %r448;
$L__BB2_46:
	add.s32 	%r683, %r685, 1;
	setp.ne.s32 	%p30, %r685, %r3;
	@%p30 bra 	$L__BB2_37;
$L__BB2_47:
	add.s32 	%r680, %r680, 1;
	setp.ne.s32 	%p33, %r680, %r3;
	@%p33 bra 	$L__BB2_35;
	setp.lt.u32 	%p34, %r28, 7;
	setp.eq.s32 	%p35, %r679, 0;
	selp.f64 	%fd52, 0d3FF0000000000000, 0dBFF0000000000000, %p35;
	mov.b32 	%r688, 0;
	@%p34 bra 	$L__BB2_51;
	mov.b32 	%r686, 0;
$L__BB2_50:
	.pragma "nounroll";
	mul.lo.s32 	%r452, %r686, %r3;
	cvt.u64.u32 	%rd71, %r452;
	mul.wide.u32 	%rd72, %r686, 4;
	add.s64 	%rd73, %rd31, %rd72;
	ld.s32 	%rd74, [%rd73];
	add.s64 	%rd75, %rd74, %rd71;
	shl.b64 	%rd76, %rd75, 3;
	add.s64 	%rd77, %rd5, %rd76;
	ld.global.f64 	%fd15, [%rd77+-8];
	mul.f64 	%fd16, %fd52, %fd15;
	add.s32 	%r453, %r452, %r3;
	cvt.u64.u32 	%rd78, %r453;
	ld.s32 	%rd79, [%rd73+4];
	add.s64 	%rd80, %rd79, %rd78;
	shl.b64 	%rd81, %rd80, 3;
	add.s64 	%rd82, %rd5, %rd81;
	ld.global.f64 	%fd17, [%rd82+-8];
	mul.f64 	%fd18, %fd16, %fd17;
	add.s32 	%r454, %r453, %r3;
	cvt.u64.u32 	%rd83, %r454;
	ld.s32 	%rd84, [%rd73+8];
	add.s64 	%rd85, %rd84, %rd83;
	shl.b64 	%rd86, %rd85, 3;
	add.s64 	%rd87, %rd5, %rd86;
	ld.global.f64 	%fd19, [%rd87+-8];
	mul.f64 	%fd20, %fd18, %fd19;
	add.s32 	%r455, %r454, %r3;
	cvt.u64.u32 	%rd88, %r455;
	ld.s32 	%rd89, [%rd73+12];
	add.s64 	%rd90, %rd89, %rd88;
	shl.b64 	%rd91, %rd90, 3;
	add.s64 	%rd92, %rd5, %rd91;
	ld.global.f64 	%fd21, [%rd92+-8];
	mul.f64 	%fd22, %fd20, %fd21;
	add.s32 	%r456, %r455, %r3;
	cvt.u64.u32 	%rd93, %r456;
	ld.s32 	%rd94, [%rd73+16];
	add.s64 	%rd95, %rd94, %rd93;
	shl.b64 	%rd96, %rd95, 3;
	add.s64 	%rd97, %rd5, %rd96;
	ld.global.f64 	%fd23, [%rd97+-8];
	mul.f64 	%fd24, %fd22, %fd23;
	add.s32 	%r457, %r456, %r3;
	cvt.u64.u32 	%rd98, %r457;
	ld.s32 	%rd99, [%rd73+20];
	add.s64 	%rd100, %rd99, %rd98;
	shl.b64 	%rd101, %rd100, 3;
	add.s64 	%rd102, %rd5, %rd101;
	ld.global.f64 	%fd25, [%rd102+-8];
	mul.f64 	%fd26, %fd24, %fd25;
	add.s32 	%r458, %r457, %r3;
	cvt.u64.u32 	%rd103, %r458;
	ld.s32 	%rd104, [%rd73+24];
	add.s64 	%rd105, %rd104, %rd103;
	shl.b64 	%rd106, %rd105, 3;
	add.s64 	%rd107, %rd5, %rd106;
	ld.global.f64 	%fd27, [%rd107+-8];
	mul.f64 	%fd28, %fd26, %fd27;
	add.s32 	%r459, %r458, %r3;
	cvt.u64.u32 	%rd108, %r459;
	ld.s32 	%rd109, [%rd73+28];
	add.s64 	%rd110, %rd109, %rd108;
	shl.b64 	%rd111, %rd110, 3;
	add.s64 	%rd112, %rd5, %rd111;
	ld.global.f64 	%fd29, [%rd112+-8];
	mul.f64 	%fd52, %fd28, %fd29;
	add.s32 	%r686, %r686, 8;
	setp.ne.s32 	%p36, %r686, %r34;
	mov.u32 	%r688, %r34;
	@%p36 bra 	$L__BB2_50;
$L__BB2_51:
	setp.eq.s32 	%p37, %r30, 0;
	@%p37 bra 	$L__BB2_59;
	setp.lt.u32 	%p38, %r31, 3;
	@%p38 bra 	$L__BB2_54;
	mul.lo.s32 	%r460, %r688, %r3;
	cvt.u64.u32 	%rd113, %r460;
	mul.wide.u32 	%rd114, %r688, 4;
	add.s64 	%rd115, %rd31, %rd114;
	ld.s32 	%rd116, [%rd115];
	add.s64 	%rd117, %rd116, %rd113;
	shl.b64 	%rd118, %rd117, 3;
	add.s64 	%rd119, %rd5, %rd118;
	ld.global.f64 	%fd31, [%rd119+-8];
	mul.f64 	%fd32, %fd52, %fd31;
	add.s32 	%r461, %r460, %r3;
	cvt.u64.u32 	%rd120, %r461;
	ld.s32 	%rd121, [%rd115+4];
	add.s64 	%rd122, %rd121, %rd120;
	shl.b64 	%rd123, %rd122, 3;
	add.s64 	%rd124, %rd5, %rd123;
	ld.global.f64 	%fd33, [%rd124+-8];
	mul.f64 	%fd34, %fd32, %fd33;
	add.s32 	%r462, %r461, %r3;
	cvt.u64.u32 	%rd125, %r462;
	ld.s32 	%rd126, [%rd115+8];
	add.s64 	%rd127, %rd126, %rd125;
	shl.b64 	%rd128, %rd127, 3;
	add.s64 	%rd129, %rd5, %rd128;
	ld.global.f64 	%fd35, [%rd129+-8];
	mul.f64 	%fd36, %fd34, %fd35;
	add.s32 	%r463, %r462, %r3;
	cvt.u64.u32 	%rd130, %r463;
	ld.s32 	%rd131, [%rd115+12];
	add.s64 	%rd132, %rd131, %rd130;
	shl.b64 	%rd133, %rd132, 3;
	add.s64 	%rd134, %rd5, %rd133;
	ld.global.f64 	%fd37, [%rd134+-8];
	mul.f64 	%fd52, %fd36, %fd37;
	add.s32 	%r688, %r688, 4;
$L__BB2_54:
	setp.eq.s32 	%p39, %r32, 0;
	@%p39 bra 	$L__BB2_59;
	setp.eq.s32 	%p40, %r33, 0;
	@%p40 bra 	$L__BB2_57;
	mul.lo.s32 	%r464, %r688, %r3;
	cvt.u64.u32 	%rd135, %r464;
	mul.wide.u32 	%rd136, %r688, 4;
	add.s64 	%rd137, %rd31, %rd136;
	ld.s32 	%rd138, [%rd137];
	add.s64 	%rd139, %rd138, %rd135;
	shl.b64 	%rd140, %rd139, 3;
	add.s64 	%rd141, %rd5, %rd140;
	ld.global.f64 	%fd39, [%rd141+-8];
	mul.f64 	%fd40, %fd52, %fd39;
	add.s32 	%r465, %r464, %r3;
	cvt.u64.u32 	%rd142, %r465;
	ld.s32 	%rd143, [%rd137+4];
	add.s64 	%rd144, %rd143, %rd142;
	shl.b64 	%rd145, %rd144, 3;
	add.s64 	%rd146, %rd5, %rd145;
	ld.global.f64 	%fd41, [%rd146+-8];
	mul.f64 	%fd52, %fd40, %fd41;
	add.s32 	%r688, %r688, 2;
$L__BB2_57:
	and.b32  	%r466, %r3, 1;
	setp.eq.b32 	%p41, %r466, 1;
	not.pred 	%p42, %p41;
	@%p42 bra 	$L__BB2_59;
	mul.lo.s32 	%r467, %r688, %r3;
	cvt.u64.u32 	%rd147, %r467;
	mul.wide.u32 	%rd148, %r688, 4;
	add.s64 	%rd149, %rd31, %rd148;
	ld.s32 	%rd150, [%rd149];
	add.s64 	%rd151, %rd150, %rd147;
	shl.b64 	%rd152, %rd151, 3;
	add.s64 	%rd153, %rd5, %rd152;
	ld.global.f64 	%fd42, [%rd153+-8];
	mul.f64 	%fd52, %fd52, %fd42;
$L__BB2_59:
	ld.global.f64 	%fd43, [%rd6];
	add.f64 	%fd44, %fd52, %fd43;
	st.global.f64 	[%rd6], %fd44;
	mov.b32 	%r690, 0;
	mov.b16 	%rs13, 0;
	mov.u16 	%rs14, %rs13;
$L__BB2_60:
	mov.u32 	%r82, %r690;
	sub.s32 	%r83, %r28, %r82;
	add.s32 	%r690, %r82, 1;
	setp.ge.u32 	%p43, %r690, %r3;
	mul.wide.u32 	%rd154, %r82, 4;
	add.s64 	%rd12, %rd31, %rd154;
	mov.b32 	%r703, 0;
	@%p43 bra 	$L__BB2_74;
	ld.u32 	%r85, [%rd12];
	sub.s32 	%r472, %r3, %r82;
	add.s32 	%r473, %r472, -2;
	setp.lt.u32 	%p44, %r473, 15;
	mov.b32 	%r703, 0;
	mov.u32 	%r695, %r690;
	@%p44 bra 	$L__BB2_64;
	and.b32  	%r86, %r83, -16;
	mov.b32 	%r703, 0;
	mov.u32 	%r695, %r690;
	mov.u32 	%r693, %r703;
$L__BB2_63:
	.pragma "nounroll";
	mul.wide.u32 	%rd155, %r695, 4;
	add.s64 	%rd156, %rd31, %rd155;
	ld.u32 	%r475, [%rd156];
	setp.lt.s32 	%p45, %r475, %r85;
	selp.u32 	%r476, 1, 0, %p45;
	add.s32 	%r477, %r703, %r476;
	ld.u32 	%r478, [%rd156+4];
	setp.lt.s32 	%p46, %r478, %r85;
	selp.u32 	%r479, 1, 0, %p46;
	add.s32 	%r480, %r477, %r479;
	ld.u32 	%r481, [%rd156+8];
	setp.lt.s32 	%p47, %r481, %r85;
	selp.u32 	%r482, 1, 0, %p47;
	add.s32 	%r483, %r480, %r482;
	ld.u32 	%r484, [%rd156+12];
	setp.lt.s32 	%p48, %r484, %r85;
	selp.u32 	%r485, 1, 0, %p48;
	add.s32 	%r486, %r483, %r485;
	ld.u32 	%r487, [%rd156+16];
	setp.lt.s32 	%p49, %r487, %r85;
	selp.u32 	%r488, 1, 0, %p49;
	add.s32 	%r489, %r486, %r488;
	ld.u32 	%r490, [%rd156+20];
	setp.lt.s32 	%p50, %r490, %r85;
	selp.u32 	%r491, 1, 0, %p50;
	add.s32 	%r492, %r489, %r491;
	ld.u32 	%r493, [%rd156+24];
	setp.lt.s32 	%p51, %r493, %r85;
	selp.u32 	%r494, 1, 0, %p51;
	add.s32 	%r495, %r492, %r494;
	ld.u32 	%r496, [%rd156+28];
	setp.lt.s32 	%p52, %r496, %r85;
	selp.u32 	%r497, 1, 0, %p52;
	add.s32 	%r498, %r495, %r497;
	ld.u32 	%r499, [%rd156+32];
	setp.lt.s32 	%p53, %r499, %r85;
	selp.u32 	%r500, 1, 0, %p53;
	add.s32 	%r501, %r498, %r500;
	ld.u32 	%r502, [%rd156+36];
	setp.lt.s32 	%p54, %r502, %r85;
	selp.u32 	%r503, 1, 0, %p54;
	add.s32 	%r504, %r501, %r503;
	ld.u32 	%r505, [%rd156+40];
	setp.lt.s32 	%p55, %r505, %r85;
	selp.u32 	%r506, 1, 0, %p55;
	add.s32 	%r507, %r504, %r506;
	ld.u32 	%r508, [%rd156+44];
	setp.lt.s32 	%p56, %r508, %r85;
	selp.u32 	%r509, 1, 0, %p56;
	add.s32 	%r510, %r507, %r509;
	ld.u32 	%r511, [%rd156+48];
	setp.lt.s32 	%p57, %r511, %r85;
	selp.u32 	%r512, 1, 0, %p57;
	add.s32 	%r513, %r510, %r512;
	ld.u32 	%r514, [%rd156+52];
	setp.lt.s32 	%p58, %r514, %r85;
	selp.u32 	%r515, 1, 0, %p58;
	add.s32 	%r516, %r513, %r515;
	ld.u32 	%r517, [%rd156+56];
	setp.lt.s32 	%p59, %r517, %r85;
	selp.u32 	%r518, 1, 0, %p59;
	add.s32 	%r519, %r516, %r518;
	ld.u32 	%r520, [%rd156+60];
	setp.lt.s32 	%p60, %r520, %r85;
	selp.u32 	%r521, 1, 0, %p60;
	add.s32 	%r703, %r519, %r521;
	add.s32 	%r695, %r695, 16;
	add.s32 	%r693, %r693, 16;
	setp.ne.s32 	%p61, %r693, %r86;
	@%p61 bra 	$L__BB2_63;
$L__BB2_64:
	and.b32  	%r522, %r83, 15;
	setp.eq.s32 	%p62, %r522, 0;
	@%p62 bra 	$L__BB2_74;
	not.b16 	%rs7, %rs14;
	add.s16 	%rs9, %rs7, %rs8;
	cvt.u32.u16 	%r524, %rs9;
	and.b32  	%r96, %r524, 15;
	add.s32 	%r525, %r96, -1;
	setp.lt.u32 	%p63, %r525, 7;
	@%p63 bra 	$L__BB2_67;
	mul.wide.u32 	%rd157, %r695, 4;
	add.s64 	%rd158, %rd31, %rd157;
	ld.u32 	%r526, [%rd158];
	setp.lt.s32 	%p64, %r526, %r85;
	selp.u32 	%r527, 1, 0, %p64;
	add.s32 	%r528, %r703, %r527;
	ld.u32 	%r529, [%rd158+4];
	setp.lt.s32 	%p65, %r529, %r85;
	selp.u32 	%r530, 1, 0, %p65;
	add.s32 	%r531, %r528, %r530;
	ld.u32 	%r532, [%rd158+8];
	setp.lt.s32 	%p66, %r532, %r85;
	selp.u32 	%r533, 1, 0, %p66;
	add.s32 	%r534, %r531, %r533;
	ld.u32 	%r535, [%rd158+12];
	setp.lt.s32 	%p67, %r535, %r85;
	selp.u32 	%r536, 1, 0, %p67;
	add.s32 	%r537, %r534, %r536;
	ld.u32 	%r538, [%rd158+16];
	setp.lt.s32 	%p68, %r538, %r85;
	selp.u32 	%r539, 1, 0, %p68;
	add.s32 	%r540, %r537, %r539;
	ld.u32 	%r541, [%rd158+20];
	setp.lt.s32 	%p69, %r541, %r85;
	selp.u32 	%r542, 1, 0, %p69;
	add.s32 	%r543, %r540, %r542;
	ld.u32 	%r544, [%rd158+24];
	setp.lt.s32 	%p70, %r544, %r85;
	selp.u32 	%r545, 1, 0, %p70;
	add.s32 	%r546, %r543, %r545;
	ld.u32 	%r547, [%rd158+28];
	setp.lt.s32 	%p71, %r547, %r85;
	selp.u32 	%r548, 1, 0, %p71;
	add.s32 	%r703, %r546, %r548;
	add.s32 	%r695, %r695, 8;
$L__BB2_67:
	and.b32  	%r549, %r96, 7;
	setp.eq.s32 	%p72, %r549, 0;
	@%p72 bra 	$L__BB2_74;
	not.b16 	%rs10, %rs13;
	add.s16 	%rs12, %rs10, %rs8;
	cvt.u32.u16 	%r551, %rs12;
	and.b32  	%r552, %r551, 7;
	and.b32  	%r102, %r551, 3;
	add.s32 	%r553, %r552, -1;
	setp.lt.u32 	%p73, %r553, 3;
	@%p73 bra 	$L__BB2_70;
	mul.wide.u32 	%rd159, %r695, 4;
	add.s64 	%rd160, %rd31, %rd159;
	ld.u32 	%r554, [%rd160];
	setp.lt.s32 	%p74, %r554, %r85;
	selp.u32 	%r555, 1, 0, %p74;
	add.s32 	%r556, %r703, %r555;
	ld.u32 	%r557, [%rd160+4];
	setp.lt.s32 	%p75, %r557, %r85;
	selp.u32 	%r558, 1, 0, %p75;
	add.s32 	%r559, %r556, %r558;
	ld.u32 	%r560, [%rd160+8];
	setp.lt.s32 	%p76, %r560, %r85;
	selp.u32 	%r561, 1, 0, %p76;
	add.s32 	%r562, %r559, %r561;
	ld.u32 	%r563, [%rd160+12];
	setp.lt.s32 	%p77, %r563, %r85;
	selp.u32 	%r564, 1, 0, %p77;
	add.s32 	%r703, %r562, %r564;
	add.s32 	%r695, %r695, 4;
$L__BB2_70:
	setp.eq.s32 	%p78, %r102, 0;
	@%p78 bra 	$L__BB2_74;
	mul.wide.u32 	%rd161, %r695, 4;
	add.s64 	%rd13, %rd31, %rd161;
	ld.u32 	%r565, [%rd13];
	setp.lt.s32 	%p79, %r565, %r85;
	selp.u32 	%r566, 1, 0, %p79;
	add.s32 	%r703, %r703, %r566;
	setp.eq.s32 	%p80, %r102, 1;
	@%p80 bra 	$L__BB2_74;
	ld.u32 	%r567, [%rd13+4];
	setp.lt.s32 	%p81, %r567, %r85;
	selp.u32 	%r568, 1, 0, %p81;
	add.s32 	%r703, %r703, %r568;
	setp.eq.s32 	%p82, %r102, 2;
	@%p82 bra 	$L__BB2_74;
	ld.u32 	%r569, [%rd13+8];
	setp.lt.s32 	%p83, %r569, %r85;
	selp.u32 	%r570, 1, 0, %p83;
	add.s32 	%r703, %r703, %r570;
$L__BB2_74:
	st.u32 	[%rd12], %r703;
	setp.ne.s32 	%p84, %r690, %r3;
	add.s16 	%rs14, %rs14, 1;
	add.s16 	%rs13, %rs13, 1;
	@%p84 bra 	$L__BB2_60;
	setp.lt.u32 	%p85, %r28, 7;
	mov.b32 	%r729, 0;
	mov.b32 	%r715, 1;
	@%p85 bra 	$L__BB2_94;
	mov.b32 	%r729, 0;
	mov.b32 	%r715, 1;
$L__BB2_77:
	.pragma "nounroll";
	sub.s32 	%r576, %r3, %r715;
	mul.wide.u32 	%rd162, %r576, 4;
	add.s64 	%rd14, %rd31, %rd162;
	ld.u32 	%r577, [%rd14];
	add.s64 	%rd163, %rd46, %rd162;
	ld.u32 	%r578, [%rd163];
	add.s32 	%r579, %r577, %r729;
	add.s32 	%r114, %r579, %r578;
	setp.eq.s32 	%p86, %r3, %r715;
	mov.u32 	%r706, %r114;
	@%p86 bra 	$L__BB2_79;
	rem.s32 	%r706, %r114, %r715;
$L__BB2_79:
	st.u32 	[%rd14], %r706;
	add.s32 	%r117, %r715, 1;
	sub.s32 	%r580, %r3, %r117;
	mul.wide.u32 	%rd164, %r580, 4;
	add.s64 	%rd15, %rd31, %rd164;
	ld.u32 	%r581, [%rd15];
	add.s64 	%rd165, %rd46, %rd164;
	ld.u32 	%r582, [%rd165];
	div.s32 	%r583, %r114, %r715;
	add.s32 	%r584, %r581, %r583;
	add.s32 	%r118, %r584, %r582;
	setp.eq.s32 	%p87, %r3, %r117;
	mov.u32 	%r707, %r118;
	@%p87 bra 	$L__BB2_81;
	rem.s32 	%r707, %r118, %r117;
$L__BB2_81:
	st.u32 	[%rd15], %r707;
	add.s32 	%r121, %r715, 2;
	sub.s32 	%r585, %r3, %r121;
	mul.wide.u32 	%rd166, %r585, 4;
	add.s64 	%rd16, %rd31, %rd166;
	ld.u32 	%r586, [%rd16];
	add.s64 	%rd167, %rd46, %rd166;
	ld.u32 	%r587, [%rd167];
	div.s32 	%r588, %r118, %r117;
	add.s32 	%r589, %r586, %r588;
	add.s32 	%r122, %r589, %r587;
	setp.eq.s32 	%p88, %r3, %r121;
	mov.u32 	%r708, %r122;
	@%p88 bra 	$L__BB2_83;
	rem.s32 	%r708, %r122, %r121;
$L__BB2_83:
	st.u32 	[%rd16], %r708;
	add.s32 	%r125, %r715, 3;
	sub.s32 	%r590, %r3, %r125;
	mul.wide.u32 	%rd168, %r590, 4;
	add.s64 	%rd17, %rd31, %rd168;
	ld.u32 	%r591, [%rd17];
	add.s64 	%rd169, %rd46, %rd168;
	ld.u32 	%r592, [%rd169];
	div.s32 	%r593, %r122, %r121;
	add.s32 	%r594, %r591, %r593;
	add.s32 	%r126, %r594, %r592;
	setp.eq.s32 	%p89, %r3, %r125;
	mov.u32 	%r709, %r126;
	@%p89 bra 	$L__BB2_85;
	rem.s32 	%r709, %r126, %r125;
$L__BB2_85:
	st.u32 	[%rd17], %r709;
	add.s32 	%r129, %r715, 4;
	sub.s32 	%r595, %r3, %r129;
	mul.wide.u32 	%rd170, %r595, 4;
	add.s64 	%rd18, %rd31, %rd170;
	ld.u32 	%r596, [%rd18];
	add.s64 	%rd171, %rd46, %rd170;
	ld.u32 	%r597, [%rd171];
	div.s32 	%r598, %r126, %r125;
	add.s32 	%r599, %r596, %r598;
	add.s32 	%r130, %r599, %r597;
	setp.eq.s32 	%p90, %r3, %r129;
	mov.u32 	%r710, %r130;
	@%p90 bra 	$L__BB2_87;
	rem.s32 	%r710, %r130, %r129;
$L__BB2_87:
	st.u32 	[%rd18], %r710;
	add.s32 	%r133, %r715, 5;
	sub.s32 	%r600, %r3, %r133;
	mul.wide.u32 	%rd172, %r600, 4;
	add.s64 	%rd19, %rd31, %rd172;
	ld.u32 	%r601, [%rd19];
	add.s64 	%rd173, %rd46, %rd172;
	ld.u32 	%r602, [%rd173];
	div.s32 	%r603, %r130, %r129;
	add.s32 	%r604, %r601, %r603;
	add.s32 	%r134, %r604, %r602;
	setp.eq.s32 	%p91, %r3, %r133;
	mov.u32 	%r711, %r134;
	@%p91 bra 	$L__BB2_89;
	rem.s32 	%r711, %r134, %r133;
$L__BB2_89:
	st.u32 	[%rd19], %r711;
	add.s32 	%r137, %r715, 6;
	sub.s32 	%r605, %r3, %r137;
	mul.wide.u32 	%rd174, %r605, 4;
	add.s64 	%rd20, %rd31, %rd174;
	ld.u32 	%r606, [%rd20];
	add.s64 	%rd175, %rd46, %rd174;
	ld.u32 	%r607, [%rd175];
	div.s32 	%r608, %r134, %r133;
	add.s32 	%r609, %r606, %r608;
	add.s32 	%r138, %r609, %r607;
	setp.eq.s32 	%p92, %r3, %r137;
	mov.u32 	%r712, %r138;
	@%p92 bra 	$L__BB2_91;
	rem.s32 	%r712, %r138, %r137;
$L__BB2_91:
	st.u32 	[%rd20], %r712;
	add.s32 	%r141, %r715, 7;
	sub.s32 	%r610, %r3, %r141;
	mul.wide.u32 	%rd176, %r610, 4;
	add.s64 	%rd21, %rd31, %rd176;
	ld.u32 	%r611, [%rd21];
	add.s64 	%rd177, %rd46, %rd176;
	ld.u32 	%r612, [%rd177];
	div.s32 	%r613, %r138, %r137;
	add.s32 	%r614, %r611, %r613;
	add.s32 	%r713, %r614, %r612;
	div.s32 	%r729, %r713, %r141;
	setp.eq.s32 	%p93, %r3, %r141;
	@%p93 bra 	$L__BB2_93;
	rem.s32 	%r713, %r713, %r141;
$L__BB2_93:
	st.u32 	[%rd21], %r713;
	add.s32 	%r715, %r715, 8;
	setp.ne.s32 	%p94, %r141, %r34;
	@%p94 bra 	$L__BB2_77;
$L__BB2_94:
	setp.eq.s32 	%p95, %r30, 0;
	@%p95 bra 	$L__BB2_115;
	setp.lt.u32 	%p96, %r31, 3;
	@%p96 bra 	$L__BB2_105;
	sub.s32 	%r616, %r3, %r715;
	mul.wide.u32 	%rd178, %r616, 4;
	add.s64 	%rd22, %rd31, %rd178;
	ld.u32 	%r617, [%rd22];
	add.s64 	%rd179, %rd46, %rd178;
	ld.u32 	%r618, [%rd179];
	add.s32 	%r619, %r617, %r729;
	add.s32 	%r150, %r619, %r618;
	setp.eq.s32 	%p97, %r3, %r715;
	mov.u32 	%r717, %r150;
	@%p97 bra 	$L__BB2_98;
	rem.s32 	%r717, %r150, %r715;
$L__BB2_98:
	st.u32 	[%rd22], %r717;
	add.s32 	%r153, %r715, 1;
	sub.s32 	%r620, %r3, %r153;
	mul.wide.u32 	%rd180, %r620, 4;
	add.s64 	%rd23, %rd31, %rd180;
	ld.u32 	%r621, [%rd23];
	add.s64 	%rd181, %rd46, %rd180;
	ld.u32 	%r622, [%rd181];
	div.s32 	%r623, %r150, %r715;
	add.s32 	%r624, %r621, %r623;
	add.s32 	%r154, %r624, %r622;
	setp.eq.s32 	%p98, %r3, %r153;
	mov.u32 	%r718, %r154;
	@%p98 bra 	$L__BB2_100;
	rem.s32 	%r718, %r154, %r153;
$L__BB2_100:
	st.u32 	[%rd23], %r718;
	add.s32 	%r157, %r715, 2;
	sub.s32 	%r625, %r3, %r157;
	mul.wide.u32 	%rd182, %r625, 4;
	add.s64 	%rd24, %rd31, %rd182;
	ld.u32 	%r626, [%rd24];
	add.s64 	%rd183, %rd46, %rd182;
	ld.u32 	%r627, [%rd183];
	div.s32 	%r628, %r154, %r153;
	add.s32 	%r629, %r626, %r628;
	add.s32 	%r158, %r629, %r627;
	setp.eq.s32 	%p99, %r3, %r157;
	mov.u32 	%r719, %r158;
	@%p99 bra 	$L__BB2_102;
	rem.s32 	%r719, %r158, %r157;
$L__BB2_102:
	st.u32 	[%rd24], %r719;
	add.s32 	%r161, %r715, 3;
	sub.s32 	%r630, %r3, %r161;
	mul.wide.u32 	%rd184, %r630, 4;
	add.s64 	%rd25, %rd31, %rd184;
	ld.u32 	%r631, [%rd25];
	add.s64 	%rd185, %rd46, %rd184;
	ld.u32 	%r632, [%rd185];
	div.s32 	%r633, %r158, %r157;
	add.s32 	%r634, %r631, %r633;
	add.s32 	%r162, %r634, %r632;
	setp.eq.s32 	%p100, %r3, %r161;
	mov.u32 	%r720, %r162;
	@%p100 bra 	$L__BB2_104;
	rem.s32 	%r720, %r162, %r161;
$L__BB2_104:
	div.s32 	%r729, %r162, %r161;
	st.u32 	[%rd25], %r720;
	add.s32 	%r715, %r715, 4;
$L__BB2_105:
	setp.eq.s32 	%p101, %r32, 0;
	@%p101 bra 	$L__BB2_115;
	setp.eq.s32 	%p102, %r33, 0;
	@%p102 bra 	$L__BB2_112;
	sub.s32 	%r636, %r3, %r715;
	mul.wide.u32 	%rd186, %r636, 4;
	add.s64 	%rd26, %rd31, %rd186;
	ld.u32 	%r637, [%rd26];
	add.s64 	%rd187, %rd46, %rd186;
	ld.u32 	%r638, [%rd187];
	add.s32 	%r639, %r637, %r729;
	add.s32 	%r170, %r639, %r638;
	setp.eq.s32 	%p103, %r3, %r715;
	mov.u32 	%r724, %r170;
	@%p103 bra 	$L__BB2_109;
	rem.s32 	%r724, %r170, %r715;
$L__BB2_109:
	st.u32 	[%rd26], %r724;
	add.s32 	%r173, %r715, 1;
	sub.s32 	%r640, %r3, %r173;
	mul.wide.u32 	%rd188, %r640, 4;
	add.s64 	%rd27, %rd31, %rd188;
	ld.u32 	%r641, [%rd27];
	add.s64 	%rd189, %rd46, %rd188;
	ld.u32 	%r642, [%rd189];
	div.s32 	%r643, %r170, %r715;
	add.s32 	%r644, %r641, %r643;
	add.s32 	%r174, %r644, %r642;
	setp.eq.s32 	%p104, %r3, %r173;
	mov.u32 	%r725, %r174;
	@%p104 bra 	$L__BB2_111;
	rem.s32 	%r725, %r174, %r173;
$L__BB2_111:
	div.s32 	%r729, %r174, %r173;
	st.u32 	[%rd27], %r725;
	add.s32 	%r715, %r715, 2;
$L__BB2_112:
	and.b32  	%r645, %r3, 1;
	setp.eq.b32 	%p105, %r645, 1;
	not.pred 	%p106, %p105;
	@%p106 bra 	$L__BB2_115;
	sub.s32 	%r646, %r3, %r715;
	mul.wide.u32 	%rd190, %r646, 4;
	add.s64 	%rd28, %rd31, %rd190;
	ld.u32 	%r647, [%rd28];
	add.s64 	%rd191, %rd46, %rd190;
	ld.u32 	%r648, [%rd191];
	add.s32 	%r649, %r647, %r729;
	add.s32 	%r182, %r649, %r648;
	st.u32 	[%rd28], %r182;
	div.s32 	%r729, %r182, %r715;
	setp.eq.s32 	%p107, %r3, %r715;
	@%p107 bra 	$L__BB2_115;
	rem.s32 	%r650, %r182, %r715;
	st.u32 	[%rd28], %r650;
$L__BB2_115:
	ld.u32 	%r651, [%rd31];
	add.s32 	%r652, %r651, %r729;
	st.u32 	[%rd31], %r652;
	setp.lt.u32 	%p108, %r652, %r3;
	@%p108 bra 	$L__BB2_21;
$L__BB2_116:
	{ // callseq 2, 0
	.param .b64 param0;
	st.param.b64 	[param0], %rd46;
	call.uni 
	free, 
	(
	param0
	);
	} // callseq 2
$L__BB2_117:
	{ // callseq 3, 0
	.param .b64 param0;
	st.param.b64 	[param0], %rd31;
	call.uni 
	free, 
	(
	param0
	);
	} // callseq 3
	ret;

}


// ===== COMPILED SASS (sm_100) =====

	.target	sm_100

	.elftype	@"ET_EXEC"


//--------------------- .note.nv.tkinfo           --------------------------
	.section	.note.nv.tkinfo,"",@"SHT_NOTE"
	.sectionflags	@"SHF_NOTE_NV_TKINFO"
	.tkinfo
        /*0018*/ 	.word	0x00000002
        /*0030*/ 	.string	""
        /*0030*/ 	.string	"ptxas"
        /*0030*/ 	.string	"Cuda compilation tools, release 13.0, V13.0.88"
        /*0030*/ 	.string	"Build cuda_13.0.r13.0/compiler.36424714_0"
        /*0030*/ 	.string	"-arch sm_100 -m 64 "



//--------------------- .note.nv.cuinfo           --------------------------
	.section	.note.nv.cuinfo,"",@"SHT_NOTE"
	.sectionflags	@"SHF_NOTE_NV_CUINFO"
        /*0018*/ 	.short	0x0002
        /*001a*/ 	.short	0x0064
        /*001c*/ 	.short	0x0082
	.zero		2


//--------------------- .nv.info                  --------------------------
	.section	.nv.info,"",@"SHT_CUDA_INFO"
	.align	4


	//----- nvinfo : EIATTR_REGCOUNT
	.align		4
        /*0000*/ 	.byte	0x04, 0x2f
        /*0002*/ 	.short	(.L_1 - .L_0)
	.align		4
.L_0:
        /*0004*/ 	.word	index@(_Z3addPvS_S_)
        /*0008*/ 	.word	0x00000010


	//----- nvinfo : EIATTR_FRAME_SIZE
	.align		4
.L_1:
        /*000c*/ 	.byte	0x04, 0x11
        /*000e*/ 	.short	(.L_3 - .L_2)
	.align		4
.L_2:
        /*0010*/ 	.word	index@(_Z3addPvS_S_)
        /*0014*/ 	.word	0x00000000


	//----- nvinfo : EIATTR_REGCOUNT
	.align		4
.L_3:
        /*0018*/ 	.byte	0x04, 0x2f
        /*001a*/ 	.short	(.L_5 - .L_4)
	.align		4
.L_4:
        /*001c*/ 	.word	index@(_Z3mulPvS_S_)
        /*0020*/ 	.word	0x0000001f


	//----- nvinfo : EIATTR_FRAME_SIZE
	.align		4
.L_5:
        /*0024*/ 	.byte	0x04, 0x11
        /*0026*/ 	.short	(.L_7 - .L_6)
	.align		4
.L_6:
        /*0028*/ 	.word	index@(_Z3mulPvS_S_)
        /*002c*/ 	.word	0x00000000


	//----- nvinfo : EIATTR_REGCOUNT
	.align		4
.L_7:
        /*0030*/ 	.byte	0x04, 0x2f
        /*0032*/ 	.short	(.L_9 - .L_8)
	.align		4
.L_8:
        /*0034*/ 	.word	index@(_Z9detHelperPvPd)
        /*0038*/ 	.word	0x00000028


	//----- nvinfo : EIATTR_FRAME_SIZE
	.align		4
.L_9:
        /*003c*/ 	.byte	0x04, 0x11
        /*003e*/ 	.short	(.L_11 - .L_10)
	.align		4
.L_10:
        /*0040*/ 	.word	index@(_Z9detHelperPvPd)
        /*0044*/ 	.word	0x00000000


	//----- nvinfo : EIATTR_MIN_STACK_SIZE
	.align		4
.L_11:
        /*0048*/ 	.byte	0x04, 0x12
        /*004a*/ 	.short	(.L_13 - .L_12)
	.align		4
.L_12:
        /*004c*/ 	.word	index@(_Z9detHelperPvPd)
        /*0050*/ 	.word	0x00000000


	//----- nvinfo : EIATTR_MIN_STACK_SIZE
	.align		4
.L_13:
        /*0054*/ 	.byte	0x04, 0x12
        /*0056*/ 	.short	(.L_15 - .L_14)
	.align		4
.L_14:
        /*0058*/ 	.word	index@(_Z3mulPvS_S_)
        /*005c*/ 	.word	0x00000000


	//----- nvinfo : EIATTR_MIN_STACK_SIZE
	.align		4
.L_15:
        /*0060*/ 	.byte	0x04, 0x12
        /*0062*/ 	.short	(.L_17 - .L_16)
	.align		4
.L_16:
        /*0064*/ 	.word	index@(_Z3addPvS_S_)
        /*0068*/ 	.word	0x00000000
.L_17:


//--------------------- .nv.compat                --------------------------
	.section	.nv.compat,"",@"SHT_CUDA_COMPAT_INFO"
	.align	4
        /*0000*/ 	.byte	0x02, 0x09, 0x00, 0x00, 0x02, 0x02, 0x01, 0x00, 0x02, 0x05, 0x05, 0x00, 0x03, 0x07, 0x01, 0x01
        /*0010*/ 	.byte	0x02, 0x03, 0x00, 0x00, 0x02, 0x06, 0x01, 0x00, 0x04, 0x0b, 0x08, 0x00, 0x01, 0x00, 0x00, 0x00
        /*0020*/ 	.byte	0x00, 0x00, 0x00, 0x00


//--------------------- .nv.info._Z9detHelperPvPd --------------------------
	.section	.nv.info._Z9detHelperPvPd,"",@"SHT_CUDA_INFO"
	.sectionflags	@""
	.align	4


	//----- nvinfo : EIATTR_CUDA_API_VERSION
	.align		4
        /*0000*/ 	.byte	0x04, 0x37
        /*0002*/ 	.short	(.L_19 - .L_18)
.L_18:
        /*0004*/ 	.word	0x00000082


	//----- nvinfo : EIATTR_KPARAM_INFO
	.align		4
.L_19:
        /*0008*/ 	.byte	0x04, 0x17
        /*000a*/ 	.short	(.L_21 - .L_20)
.L_20:
        /*000c*/ 	.word	0x00000000
        /*0010*/ 	.short	0x0001
        /*0012*/ 	.short	0x0008
        /*0014*/ 	.byte	0x00, 0xf5, 0x21, 0x00


	//----- nvinfo : EIATTR_KPARAM_INFO
	.align		4
.L_21:
        /*0018*/ 	.byte	0x04, 0x17
        /*001a*/ 	.short	(.L_23 - .L_22)
.L_22:
        /*001c*/ 	.word	0x00000000
        /*0020*/ 	.short	0x0000
        /*0022*/ 	.short	0x0000
        /*0024*/ 	.byte	0x00, 0xf5, 0x21, 0x00


	//----- nvinfo : EIATTR_SPARSE_MMA_MASK
	.align		4
.L_23:
        /*0028*/ 	.byte	0x03, 0x50
        /*002a*/ 	.short	0x0000


	//----- nvinfo : EIATTR_MAXREG_COUNT
	.align		4
        /*002c*/ 	.byte	0x03, 0x1b
        /*002e*/ 	.short	0x00ff


	//----- nvinfo : EIATTR_EXTERNS
	.align		4
        /*0030*/ 	.byte	0x04, 0x0f
        /*0032*/ 	.short	(.L_25 - .L_24)


	//   ....[0]....
	.align		4
.L_24:
        /*0034*/ 	.word	index@(malloc)


	//   ....[1]....
	.align		4
        /*0038*/ 	.word	index@(free)


	//----- nvinfo : EIATTR_MERCURY_ISA_VERSION
	.align		4
.L_25:
        /*003c*/ 	.byte	0x03, 0x5f
        /*003e*/ 	.short	0x0101


	//----- nvinfo : EIATTR_VRC_CTA_INIT_COUNT
	.align		4
        /*0040*/ 	.byte	0x02, 0x4a
	.zero		1
	.zero		1


	//----- nvinfo : EIATTR_SYSCALL_OFFSETS
	.align		4
        /*0044*/ 	.byte	0x04, 0x46
        /*0046*/ 	.short	(.L_27 - .L_26)


	//   ....[0]....
.L_26:
        /*0048*/ 	.word	0x00000110


	//   ....[1]....
        /*004c*/ 	.word	0x00000de0


	//   ....[2]....
        /*0050*/ 	.word	0x000076d0


	//   ....[3]....
        /*0054*/ 	.word	0x00007740


	//----- nvinfo : EIATTR_EXIT_INSTR_OFFSETS
	.align		4
.L_27:
        /*0058*/ 	.byte	0x04, 0x1c
        /*005a*/ 	.short	(.L_29 - .L_28)


	//   ....[0]....
.L_28:
        /*005c*/ 	.word	0x00007750


	//----- nvinfo : EIATTR_CRS_STACK_SIZE
	.align		4
.L_29:
        /*0060*/ 	.byte	0x04, 0x1e
        /*0062*/ 	.short	(.L_31 - .L_30)
.L_30:
        /*0064*/ 	.word	0x00000000


	//----- nvinfo : EIATTR_CBANK_PARAM_SIZE
	.align		4
.L_31:
        /*0068*/ 	.byte	0x03, 0x19
        /*006a*/ 	.short	0x0010


	//----- nvinfo : EIATTR_PARAM_CBANK
	.align		4
        /*006c*/ 	.byte	0x04, 0x0a
        /*006e*/ 	.short	(.L_33 - .L_32)
	.align		4
.L_32:
        /*0070*/ 	.word	index@(.nv.constant0._Z9detHelperPvPd)
        /*0074*/ 	.short	0x0380
        /*0076*/ 	.short	0x0010


	//----- nvinfo : EIATTR_SW_WAR
	.align		4
.L_33:
        /*0078*/ 	.byte	0x04, 0x36
        /*007a*/ 	.short	(.L_35 - .L_34)
.L_34:
        /*007c*/ 	.word	0x00000008
.L_35:


//--------------------- .nv.info._Z3mulPvS_S_     --------------------------
	.section	.nv.info._Z3mulPvS_S_,"",@"SHT_CUDA_INFO"
	.sectionflags	@""
	.align	4


	//----- nvinfo : EIATTR_CUDA_API_VERSION
	.align		4
        /*0000*/ 	.byte	0x04, 0x37
        /*0002*/ 	.short	(.L_37 - .L_36)
.L_36:
        /*0004*/ 	.word	0x00000082


	//----- nvinfo : EIATTR_KPARAM_INFO
	.align		4
.L_37:
        /*0008*/ 	.byte	0x04, 0x17
        /*000a*/ 	.short	(.L_39 - .L_38)
.L_38:
        /*000c*/ 	.word	0x00000000
        /*0010*/ 	.short	0x0002
        /*0012*/ 	.short	0x0010
        /*0014*/ 	.byte	0x00, 0xf5, 0x21, 0x00


	//----- nvinfo : EIATTR_KPARAM_INFO
	.align		4
.L_39:
        /*0018*/ 	.byte	0x04, 0x17
        /*001a*/ 	.short	(.L_41 - .L_40)
.L_40:
        /*001c*/ 	.word	0x00000000
        /*0020*/ 	.short	0x0001
        /*0022*/ 	.short	0x0008
        /*0024*/ 	.byte	0x00, 0xf5, 0x21, 0x00


	//----- nvinfo : EIATTR_KPARAM_INFO
	.align		4
.L_41:
        /*0028*/ 	.byte	0x04, 0x17
        /*002a*/ 	.short	(.L_43 - .L_42)
.L_42:
        /*002c*/ 	.word	0x00000000
        /*0030*/ 	.short	0x0000
        /*0032*/ 	.short	0x0000
        /*0034*/ 	.byte	0x00, 0xf5, 0x21, 0x00


	//----- nvinfo : EIATTR_SPARSE_MMA_MASK
	.align		4
.L_43:
        /*0038*/ 	.byte	0x03, 0x50
        /*003a*/ 	.short	0x0000


	//----- nvinfo : EIATTR_MAXREG_COUNT
	.align		4
        /*003c*/ 	.byte	0x03, 0x1b
        /*003e*/ 	.short	0x00ff


	//----- nvinfo : EIATTR_MERCURY_ISA_VERSION
	.align		4
        /*0040*/ 	.byte	0x03, 0x5f
        /*0042*/ 	.short	0x0101


	//----- nvinfo : EIATTR_VRC_CTA_INIT_COUNT
	.align		4
        /*0044*/ 	.byte	0x02, 0x4a
	.zero		1
	.zero		1


	//----- nvinfo : EIATTR_EXIT_INSTR_OFFSETS
	.align		4
        /*0048*/ 	.byte	0x04, 0x1c
        /*004a*/ 	.short	(.L_45 - .L_44)


	//   ....[0]....
.L_44:
        /*004c*/ 	.word	0x000000c0


	//   ....[1]....
        /*0050*/ 	.word	0x00000e40


	//----- nvinfo : EIATTR_CRS_STACK_SIZE
	.align		4
.L_45:
        /*0054*/ 	.byte	0x04, 0x1e
        /*0056*/ 	.short	(.L_47 - .L_46)
.L_46:
        /*0058*/ 	.word	0x00000000


	//----- nvinfo : EIATTR_CBANK_PARAM_SIZE
	.align		4
.L_47:
        /*005c*/ 	.byte	0x03, 0x19
        /*005e*/ 	.short	0x0018


	//----- nvinfo : EIATTR_PARAM_CBANK
	.align		4
        /*0060*/ 	.byte	0x04, 0x0a
        /*0062*/ 	.short	(.L_49 - .L_48)
	.align		4
.L_48:
        /*0064*/ 	.word	index@(.nv.constant0._Z3mulPvS_S_)
        /*0068*/ 	.short	0x0380
        /*006a*/ 	.short	0x0018


	//----- nvinfo : EIATTR_SW_WAR
	.align		4
.L_49:
        /*006c*/ 	.byte	0x04, 0x36
        /*006e*/ 	.short	(.L_51 - .L_50)
.L_50:
        /*0070*/ 	.word	0x00000008
.L_51:


//--------------------- .nv.info._Z3addPvS_S_     --------------------------
	.section	.nv.info._Z3addPvS_S_,"",@"SHT_CUDA_INFO"
	.sectionflags	@""
	.align	4


	//----- nvinfo : EIATTR_CUDA_API_VERSION
	.align		4
        /*0000*/ 	.byte	0x04, 0x37
        /*0002*/ 	.short	(.L_53 - .L_52)
.L_52:
        /*0004*/ 	.word	0x00000082


	//----- nvinfo : EIATTR_KPARAM_INFO
	.align		4
.L_53:
        /*0008*/ 	.byte	0x04, 0x17
        /*000a*/ 	.short	(.L_55 - .L_54)
.L_54:
        /*000c*/ 	.word	0x00000000
        /*0010*/ 	.short	0x0002
        /*0012*/ 	.short	0x0010
        /*0014*/ 	.byte	0x00, 0xf5, 0x21, 0x00


	//----- nvinfo : EIATTR_KPARAM_INFO
	.align		4
.L_55:
        /*0018*/ 	.byte	0x04, 0x17
        /*001a*/ 	.short	(.L_57 - .L_56)
.L_56:
        /*001c*/ 	.word	0x00000000
        /*0020*/ 	.short	0x0001
        /*0022*/ 	.short	0x0008
        /*0024*/ 	.byte	0x00, 0xf5, 0x21, 0x00


	//----- nvinfo : EIATTR_KPARAM_INFO
	.align		4
.L_57:
        /*0028*/ 	.byte	0x04, 0x17
        /*002a*/ 	.short	(.L_59 - .L_58)
.L_58:
        /*002c*/ 	.word	0x00000000
        /*0030*/ 	.short	0x0000
        /*0032*/ 	.short	0x0000
        /*0034*/ 	.byte	0x00, 0xf5, 0x21, 0x00


	//----- nvinfo : EIATTR_SPARSE_MMA_MASK
	.align		4
.L_59:
        /*0038*/ 	.byte	0x03, 0x50
        /*003a*/ 	.short	0x0000


	//----- nvinfo : EIATTR_MAXREG_COUNT
	.align		4
        /*003c*/ 	.byte	0x03, 0x1b
        /*003e*/ 	.short	0x00ff


	//----- nvinfo : EIATTR_MERCURY_ISA_VERSION
	.align		4
        /*0040*/ 	.byte	0x03, 0x5f
        /*0042*/ 	.short	0x0101


	//----- nvinfo : EIATTR_VRC_CTA_INIT_COUNT
	.align		4
        /*0044*/ 	.byte	0x02, 0x4a
	.zero		1
	.zero		1


	//----- nvinfo : EIATTR_EXIT_INSTR_OFFSETS
	.align		4
        /*0048*/ 	.byte	0x04, 0x1c
        /*004a*/ 	.short	(.L_61 - .L_60)


	//   ....[0]....
.L_60:
        /*004c*/ 	.word	0x000000b0


	//   ....[1]....
        /*0050*/ 	.word	0x000001e0


	//----- nvinfo : EIATTR_CRS_STACK_SIZE
	.align		4
.L_61:
        /*0054*/ 	.byte	0x04, 0x1e
        /*0056*/ 	.short	(.L_63 - .L_62)
.L_62:
        /*0058*/ 	.word	0x00000000


	//----- nvinfo : EIATTR_CBANK_PARAM_SIZE
	.align		4
.L_63:
        /*005c*/ 	.byte	0x03, 0x19
        /*005e*/ 	.short	0x0018


	//----- nvinfo : EIATTR_PARAM_CBANK
	.align		4
        /*0060*/ 	.byte	0x04, 0x0a
        /*0062*/ 	.short	(.L_65 - .L_64)
	.align		4
.L_64:
        /*0064*/ 	.word	index@(.nv.constant0._Z3addPvS_S_)
        /*0068*/ 	.short	0x0380
        /*006a*/ 	.short	0x0018


	//----- nvinfo : EIATTR_SW_WAR
	.align		4
.L_65:
        /*006c*/ 	.byte	0x04, 0x36
        /*006e*/ 	.short	(.L_67 - .L_66)
.L_66:
        /*0070*/ 	.word	0x00000008
.L_67:


//--------------------- .nv.callgraph             --------------------------
	.section	.nv.callgraph,"",@"SHT_CUDA_CALLGRAPH"
	.align	4
	.sectionentsize	8
	.align		4
        /*0000*/ 	.word	0x00000000
	.align		4
        /*0004*/ 	.word	0xffffffff
	.align		4
        /*0008*/ 	.word	index@(_Z9detHelperPvPd)
	.align		4
        /*000c*/ 	.word	index@(free)
	.align		4
        /*0010*/ 	.word	index@(_Z9detHelperPvPd)
	.align		4
        /*0014*/ 	.word	index@(malloc)
	.align		4
        /*0018*/ 	.word	0x00000000
	.align		4
        /*001c*/ 	.word	0xfffffffe
	.align		4
        /*0020*/ 	.word	0x00000000
	.align		4
        /*0024*/ 	.word	0xfffffffd
	.align		4
        /*0028*/ 	.word	0x00000000
	.align		4
        /*002c*/ 	.word	0xfffffffc


//--------------------- .nv.constant4             --------------------------
	.section	.nv.constant4,"a",@progbits
	.align	8
	.align		8
.nv.constant4:
        /*0000*/ 	.dword	malloc
	.align		8
        /*0008*/ 	.dword	free


//--------------------- .text._Z9detHelperPvPd    --------------------------
	.section	.text._Z9detHelperPvPd,"ax",@progbits
	.align	128
        .global         _Z9detHelperPvPd
        .type           _Z9detHelperPvPd,@function
        .size           _Z9detHelperPvPd,(.L_x_92 - _Z9detHelperPvPd)
        .other          _Z9detHelperPvPd,@"STO_CUDA_ENTRY STV_DEFAULT"
_Z9detHelperPvPd:
.text._Z9detHelperPvPd:
[----:B------:R-:W0:Y:S08]  /*0000*/  LDC R1, c[0x0][0x37c] ;  /* 0x0000df00ff017b82 */ /* 0x000e300000000800 */
[----:B------:R-:W1:Y:S01]  /*0010*/  LDC.64 R2, c[0x0][0x380] ;  /* 0x0000e000ff027b82 */ /* 0x000e620000000a00 */
[----:B------:R-:W1:Y:S02]  /*0020*/  LDCU.64 UR36, c[0x0][0x358] ;  /* 0x00006b00ff2477ac */ /* 0x000e640008000a00 */
[----:B-1----:R-:W2:Y:S01]  /*0030*/  LDG.E R2, desc[UR36][R2.64] ;  /* 0x0000002402027981 */ /* 0x002ea2000c1e1900 */
[----:B------:R-:W1:Y:S01]  /*0040*/  LDCU UR5, c[0x0][0x360] ;  /* 0x00006c00ff0577ac */ /* 0x000e620008000800 */
[----:B------:R-:W-:Y:S01]  /*0050*/  MOV R0, 0x0 ;  /* 0x0000000000007802 */ /* 0x000fe20000000f00 */
[----:B------:R-:W3:Y:S01]  /*0060*/  S2R R22, SR_TID.X ;  /* 0x0000000000167919 */ /* 0x000ee20000002100 */
[----:B------:R-:W1:Y:S02]  /*0070*/  LDCU UR4, c[0x0][0x370] ;  /* 0x00006e00ff0477ac */ /* 0x000e640008000800 */
[----:B------:R4:W0:Y:S01]  /*0080*/  LDC.64 R6, c[0x4][R0] ;  /* 0x0100000000067b82 */ /* 0x0008220000000a00 */
[----:B------:R-:W3:Y:S01]  /*0090*/  S2R R5, SR_CTAID.X ;  /* 0x0000000000057919 */ /* 0x000ee20000002500 */
[----:B-1----:R-:W-:-:S06]  /*00a0*/  UIMAD UR4, UR5, UR4, URZ ;  /* 0x00000004050472a4 */ /* 0x002fcc000f8e02ff */
[----:B------:R-:W-:Y:S02]  /*00b0*/  IMAD.U32 R23, RZ, RZ, UR4 ;  /* 0x00000004ff177e24 */ /* 0x000fe4000f8e00ff */
[----:B---3--:R-:W-:Y:S02]  /*00c0*/  IMAD R22, R5, UR5, R22 ;  /* 0x0000000505167c24 */ /* 0x008fe4000f8e0216 */
[----:B--2---:R-:W-:-:S04]  /*00d0*/  IMAD.WIDE.U32 R18, R2, 0x4, RZ ;  /* 0x0000000402127825 */ /* 0x004fc800078e00ff */
[----:B------:R-:W-:Y:S02]  /*00e0*/  IMAD.MOV.U32 R4, RZ, RZ, R18 ;  /* 0x000000ffff047224 */ /* 0x000fe400078e0012 */
[----:B0---4-:R-:W-:-:S07]  /*00f0*/  IMAD.MOV.U32 R5, RZ, RZ, R19 ;  /* 0x000000ffff057224 */ /* 0x011fce00078e0013 */
[----:B------:R-:W-:-:S07]  /*0100*/  LEPC R20, `(.L_x_0) ;  /* 0x000000001014794e */ /* 0x000fce0000000000 */
[----:B------:R-:W-:Y:S05]  /*0110*/  CALL.ABS.NOINC R6 ;  /* 0x0000000006007343 */ /* 0x000fea0003c00000 */
.L_x_0:
[----:B------:R-:W-:Y:S01]  /*0120*/  ISETP.NE.AND P0, PT, R2, RZ, PT ;  /* 0x000000ff0200720c */ /* 0x000fe20003f05270 */
[----:B------:R-:W-:Y:S01]  /*0130*/  IMAD.MOV.U32 R0, RZ, RZ, R22 ;  /* 0x000000ffff007224 */ /* 0x000fe200078e0016 */
[----:B------:R-:W-:Y:S01]  /*0140*/  MOV R17, R5 ;  /* 0x0000000500117202 */ /* 0x000fe20000000f00 */
[----:B------:R-:W-:Y:S01]  /*0150*/  IMAD.MOV.U32 R16, RZ, RZ, R4 ;  /* 0x000000ffff107224 */ /* 0x000fe200078e0004 */
[----:B------:R-:W-:-:S09]  /*0160*/  P2R R3, PR, RZ, 0x1 ;  /* 0x00000001ff037803 */ /* 0x000fd20000000000 */
[----:B------:R-:W-:Y:S05]  /*0170*/  @!P0 BRA `(.L_x_1) ;  /* 0x0000000800f88947 */ /* 0x000fea0003800000 */
[C---:B------:R-:W-:Y:S01]  /*0180*/  VIADD R0, R2.reuse, 0xffffffff ;  /* 0xffffffff02007836 */ /* 0x040fe20000000000 */
[----:B------:R-:W-:Y:S01]  /*0190*/  LOP3.LUT R15, R2, 0x3, RZ, 0xc0, !PT ;  /* 0x00000003020f7812 */ /* 0x000fe200078ec0ff */
[----:B------:R-:W-:-:S03]  /*01a0*/  IMAD.MOV.U32 R3, RZ, RZ, 0x1 ;  /* 0x00000001ff037424 */ /* 0x000fc600078e00ff */
[----:B------:R-:W-:Y:S01]  /*01b0*/  ISETP.GE.U32.AND P1, PT, R0, 0x3, PT ;  /* 0x000000030000780c */ /* 0x000fe20003f26070 */
[----:B------:R-:W-:Y:S01]  /*01c0*/  IMAD.MOV.U32 R0, RZ, RZ, R22 ;  /* 0x000000ffff007224 */ /* 0x000fe200078e0016 */
[----:B------:R-:W-:-:S11]  /*01d0*/  ISETP.NE.AND P0, PT, R15, RZ, PT ;  /* 0x000000ff0f00720c */ /* 0x000fd60003f05270 */
[----:B------:R-:W-:Y:S05]  /*01e0*/  @!P1 BRA `(.L_x_2) ;  /* 0x0000000400a09947 */ /* 0x000fea0003800000 */
[----:B------:R-:W-:Y:S01]  /*01f0*/  BSSY.RECONVERGENT B0, `(.L_x_2) ;  /* 0x0000067000007945 */ /* 0x000fe20003800200 */
[----:B------:R-:W-:Y:S01]  /*0200*/  LOP3.LUT R4, R2, 0xfffffffc, RZ, 0xc0, !PT ;  /* 0xfffffffc02047812 */ /* 0x000fe200078ec0ff */
[----:B------:R-:W-:Y:S02]  /*0210*/  IMAD.MOV.U32 R3, RZ, RZ, 0x1 ;  /* 0x00000001ff037424 */ /* 0x000fe400078e00ff */
[----:B------:R-:W-:-:S07]  /*0220*/  IMAD.MOV.U32 R0, RZ, RZ, R22 ;  /* 0x000000ffff007224 */ /* 0x000fce00078e0016 */
.L_x_3:
[----:B0-----:R-:W0:Y:S01]  /*0230*/  I2F.U32.RP R8, R3 ;  /* 0x0000000300087306 */ /* 0x001e220000209000 */
[C---:B------:R-:W-:Y:S01]  /*0240*/  VIADD R5, R3.reuse, 0x1 ;  /* 0x0000000103057836 */ /* 0x040fe20000000000 */
[----:B------:R-:W-:-:S03]  /*0250*/  ISETP.NE.U32.AND P3, PT, R3, RZ, PT ;  /* 0x000000ff0300720c */ /* 0x000fc60003f65070 */
[----:B------:R-:W-:-:S03]  /*0260*/  IMAD.MOV R13, RZ, RZ, -R5 ;  /* 0x000000ffff0d7224 */ /* 0x000fc600078e0a05 */
[----:B------:R-:W1:Y:S08]  /*0270*/  I2F.U32.RP R12, R5 ;  /* 0x00000005000c7306 */ /* 0x000e700000209000 */
[----:B0-----:R-:W0:Y:S08]  /*0280*/  MUFU.RCP R8, R8 ;  /* 0x0000000800087308 */ /* 0x001e300000001000 */
[----:B-1----:R-:W1:Y:S01]  /*0290*/  MUFU.RCP R12, R12 ;  /* 0x0000000c000c7308 */ /* 0x002e620000001000 */
[----:B0-----:R-:W-:-:S07]  /*02a0*/  IADD3 R7, PT, PT, R8, 0xffffffe, RZ ;  /* 0x0ffffffe08077810 */ /* 0x001fce0007ffe0ff */
[----:B------:R-:W0:Y:S01]  /*02b0*/  F2I.FTZ.U32.TRUNC.NTZ R7, R7 ;  /* 0x0000000700077305 */ /* 0x000e22000021f000 */
[----:B-1----:R-:W-:-:S07]  /*02c0*/  IADD3 R10, PT, PT, R12, 0xffffffe, RZ ;  /* 0x0ffffffe0c0a7810 */ /* 0x002fce0007ffe0ff */
[----:B------:R1:W2:Y:S01]  /*02d0*/  F2I.FTZ.U32.TRUNC.NTZ R11, R10 ;  /* 0x0000000a000b7305 */ /* 0x0002a2000021f000 */
[--C-:B0-----:R-:W-:Y:S02]  /*02e0*/  IMAD.MOV R6, RZ, RZ, -R7.reuse ;  /* 0x000000ffff067224 */ /* 0x101fe400078e0a07 */
[----:B-1----:R-:W-:Y:S02]  /*02f0*/  IMAD.MOV.U32 R10, RZ, RZ, RZ ;  /* 0x000000ffff0a7224 */ /* 0x002fe400078e00ff */
[----:B------:R-:W-:Y:S02]  /*0300*/  IMAD R9, R6, R3, RZ ;  /* 0x0000000306097224 */ /* 0x000fe400078e02ff */
[----:B------:R-:W-:Y:S02]  /*0310*/  IMAD.MOV.U32 R6, RZ, RZ, RZ ;  /* 0x000000ffff067224 */ /* 0x000fe400078e00ff */
[----:B--2---:R-:W-:Y:S02]  /*0320*/  IMAD R13, R13, R11, RZ ;  /* 0x0000000b0d0d7224 */ /* 0x004fe400078e02ff */
[----:B------:R-:W-:-:S04]  /*0330*/  IMAD.HI.U32 R9, R7, R9, R6 ;  /* 0x0000000907097227 */ /* 0x000fc800078e0006 */
[----:B------:R-:W-:-:S04]  /*0340*/  IMAD.HI.U32 R11, R11, R13, R10 ;  /* 0x0000000d0b0b7227 */ /* 0x000fc800078e000a */
[----:B------:R-:W-:-:S04]  /*0350*/  IMAD.HI.U32 R6, R9, R0, RZ ;  /* 0x0000000009067227 */ /* 0x000fc800078e00ff */
[----:B------:R-:W-:Y:S02]  /*0360*/  IMAD.MOV R8, RZ, RZ, -R6 ;  /* 0x000000ffff087224 */ /* 0x000fe400078e0a06 */
[C---:B------:R-:W-:Y:S02]  /*0370*/  VIADD R9, R3.reuse, 0x2 ;  /* 0x0000000203097836 */ /* 0x040fe40000000000 */
[----:B------:R-:W-:Y:S02]  /*0380*/  IMAD R8, R3, R8, R0 ;  /* 0x0000000803087224 */ /* 0x000fe400078e0200 */
[----:B------:R-:W0:Y:S01]  /*0390*/  I2F.U32.RP R7, R9 ;  /* 0x0000000900077306 */ /* 0x000e220000209000 */
[----:B------:R-:W-:Y:S02]  /*03a0*/  IADD3 R13, PT, PT, RZ, -R9, RZ ;  /* 0x80000009ff0d7210 */ /* 0x000fe40007ffe0ff */
[----:B------:R-:W-:-:S05]  /*03b0*/  ISETP.GE.U32.AND P1, PT, R8, R3, PT ;  /* 0x000000030800720c */ /* 0x000fca0003f26070 */
[----:B0-----:R-:W0:Y:S08]  /*03c0*/  MUFU.RCP R7, R7 ;  /* 0x0000000700077308 */ /* 0x001e300000001000 */
[----:B------:R-:W-:Y:S02]  /*03d0*/  @P1 IMAD.IADD R8, R8, 0x1, -R3 ;  /* 0x0000000108081824 */ /* 0x000fe400078e0a03 */
[----:B------:R-:W-:-:S03]  /*03e0*/  @P1 VIADD R6, R6, 0x1 ;  /* 0x0000000106061836 */ /* 0x000fc60000000000 */
[----:B------:R-:W-:-:S13]  /*03f0*/  ISETP.GE.U32.AND P2, PT, R8, R3, PT ;  /* 0x000000030800720c */ /* 0x000fda0003f46070 */
[----:B------:R-:W-:Y:S02]  /*0400*/  @P2 IADD3 R6, PT, PT, R6, 0x1, RZ ;  /* 0x0000000106062810 */ /* 0x000fe40007ffe0ff */
[----:B------:R-:W-:Y:S02]  /*0410*/  @!P3 LOP3.LUT R6, RZ, R3, RZ, 0x33, !PT ;  /* 0x00000003ff06b212 */ /* 0x000fe400078e33ff */
[----:B------:R-:W-:Y:S02]  /*0420*/  ISETP.NE.U32.AND P3, PT, R5, RZ, PT ;  /* 0x000000ff0500720c */ /* 0x000fe40003f65070 */
[----:B------:R-:W-:Y:S01]  /*0430*/  IADD3 R25, PT, PT, -R6, RZ, RZ ;  /* 0x000000ff06197210 */ /* 0x000fe20007ffe1ff */
[----:B------:R-:W-:-:S04]  /*0440*/  IMAD.HI.U32 R8, R11, R6, RZ ;  /* 0x000000060b087227 */ /* 0x000fc800078e00ff */
[----:B------:R-:W-:Y:S02]  /*0450*/  IMAD.MOV R10, RZ, RZ, -R8 ;  /* 0x000000ffff0a7224 */ /* 0x000fe400078e0a08 */
[----:B0-----:R-:W-:Y:S02]  /*0460*/  VIADD R11, R7, 0xffffffe ;  /* 0x0ffffffe070b7836 */ /* 0x001fe40000000000 */
[----:B------:R-:W-:Y:S02]  /*0470*/  IMAD R10, R5, R10, R6 ;  /* 0x0000000a050a7224 */ /* 0x000fe400078e0206 */
[----:B------:R-:W-:Y:S02]  /*0480*/  VIADD R7, R3, 0x3 ;  /* 0x0000000303077836 */ /* 0x000fe40000000000 */
[----:B------:R-:W0:Y:S01]  /*0490*/  F2I.FTZ.U32.TRUNC.NTZ R11, R11 ;  /* 0x0000000b000b7305 */ /* 0x000e22000021f000 */
[----:B------:R-:W-:Y:S01]  /*04a0*/  ISETP.GE.U32.AND P1, PT, R10, R5, PT ;  /* 0x000000050a00720c */ /* 0x000fe20003f26070 */
[----:B------:R-:W-:-:S02]  /*04b0*/  IMAD.IADD R21, R2, 0x1, -R7 ;  /* 0x0000000102157824 */ /* 0x000fc400078e0a07 */
[----:B------:R-:W-:Y:S02]  /*04c0*/  IMAD R25, R3, R25, R0 ;  /* 0x0000001903197224 */ /* 0x000fe400078e0200 */
[----:B------:R-:W-:Y:S02]  /*04d0*/  IMAD.WIDE.U32 R20, R21, 0x4, R16 ;  /* 0x0000000415147825 */ /* 0x000fe400078e0010 */
[----:B------:R-:W1:Y:S06]  /*04e0*/  I2F.U32.RP R14, R7 ;  /* 0x00000007000e7306 */ /* 0x000e6c0000209000 */
[----:B------:R-:W-:-:S02]  /*04f0*/  @P1 IMAD.IADD R10, R10, 0x1, -R5 ;  /* 0x000000010a0a1824 */ /* 0x000fc400078e0a05 */
[----:B------:R-:W-:Y:S02]  /*0500*/  @P1 VIADD R8, R8, 0x1 ;  /* 0x0000000108081836 */ /* 0x000fe40000000000 */
[----:B0-----:R-:W-:Y:S01]  /*0510*/  IMAD R13, R13, R11, RZ ;  /* 0x0000000b0d0d7224 */ /* 0x001fe200078e02ff */
[----:B------:R-:W-:Y:S01]  /*0520*/  ISETP.GE.U32.AND P2, PT, R10, R5, PT ;  /* 0x000000050a00720c */ /* 0x000fe20003f46070 */
[----:B------:R-:W-:Y:S01]  /*0530*/  IMAD.MOV.U32 R10, RZ, RZ, RZ ;  /* 0x000000ffff0a7224 */ /* 0x000fe200078e00ff */
[----:B-1----:R-:W0:Y:S03]  /*0540*/  MUFU.RCP R14, R14 ;  /* 0x0000000e000e7308 */ /* 0x002e260000001000 */
[----:B------:R-:W-:-:S08]  /*0550*/  IMAD.HI.U32 R11, R11, R13, R10 ;  /* 0x0000000d0b0b7227 */ /* 0x000fd000078e000a */
[----:B------:R-:W-:Y:S01]  /*0560*/  @P2 VIADD R8, R8, 0x1 ;  /* 0x0000000108082836 */ /* 0x000fe20000000000 */
[----:B------:R-:W-:Y:S01]  /*0570*/  @!P3 LOP3.LUT R8, RZ, R5, RZ, 0x33, !PT ;  /* 0x00000005ff08b212 */ /* 0x000fe200078e33ff */
[----:B------:R-:W-:Y:S01]  /*0580*/  IMAD.IADD R5, R2, 0x1, -R5 ;  /* 0x0000000102057824 */ /* 0x000fe200078e0a05 */
[----:B------:R-:W-:-:S03]  /*0590*/  ISETP.NE.U32.AND P3, PT, R9, RZ, PT ;  /* 0x000000ff0900720c */ /* 0x000fc60003f65070 */
[----:B------:R-:W-:-:S04]  /*05a0*/  IMAD.HI.U32 R10, R11, R8, RZ ;  /* 0x000000080b0a7227 */ /* 0x000fc800078e00ff */
[----:B0-----:R-:W-:Y:S01]  /*05b0*/  VIADD R13, R14, 0xffffffe ;  /* 0x0ffffffe0e0d7836 */ /* 0x001fe20000000000 */
[----:B------:R-:W-:Y:S01]  /*05c0*/  IADD3 R12, PT, PT, -R10, RZ, RZ ;  /* 0x000000ff0a0c7210 */ /* 0x000fe20007ffe1ff */
[----:B------:R-:W-:-:S04]  /*05d0*/  IMAD.MOV R11, RZ, RZ, -R7 ;  /* 0x000000ffff0b7224 */ /* 0x000fc800078e0a07 */
[----:B------:R-:W-:Y:S01]  /*05e0*/  IMAD R12, R9, R12, R8 ;  /* 0x0000000c090c7224 */ /* 0x000fe200078e0208 */
[----:B------:R-:W0:Y:S04]  /*05f0*/  F2I.FTZ.U32.TRUNC.NTZ R13, R13 ;  /* 0x0000000d000d7305 */ /* 0x000e28000021f000 */
[----:B------:R-:W-:Y:S01]  /*0600*/  ISETP.GE.U32.AND P1, PT, R12, R9, PT ;  /* 0x000000090c00720c */ /* 0x000fe20003f26070 */
[----:B0-----:R-:W-:-:S12]  /*0610*/  IMAD R11, R11, R13, RZ ;  /* 0x0000000d0b0b7224 */ /* 0x001fd800078e02ff */
[----:B------:R-:W-:Y:S02]  /*0620*/  @P1 IMAD.IADD R12, R12, 0x1, -R9 ;  /* 0x000000010c0c1824 */ /* 0x000fe400078e0a09 */
[----:B------:R-:W-:-:S03]  /*0630*/  @P1 VIADD R10, R10, 0x1 ;  /* 0x000000010a0a1836 */ /* 0x000fc60000000000 */
[----:B------:R-:W-:Y:S01]  /*0640*/  ISETP.GE.U32.AND P2, PT, R12, R9, PT ;  /* 0x000000090c00720c */ /* 0x000fe20003f46070 */
[----:B------:R-:W-:-:S04]  /*0650*/  IMAD.MOV.U32 R12, RZ, RZ, RZ ;  /* 0x000000ffff0c7224 */ /* 0x000fc800078e00ff */
[----:B------:R-:W-:-:S04]  /*0660*/  IMAD.HI.U32 R11, R13, R11, R12 ;  /* 0x0000000b0d0b7227 */ /* 0x000fc800078e000c */
[----:B------:R-:W-:-:S04]  /*0670*/  IMAD.IADD R13, R2, 0x1, -R9 ;  /* 0x00000001020d7824 */ /* 0x000fc800078e0a09 */
[----:B------:R-:W-:Y:S02]  /*0680*/  @P2 IADD3 R10, PT, PT, R10, 0x1, RZ ;  /* 0x000000010a0a2810 */ /* 0x000fe40007ffe0ff */
[----:B------:R-:W-:Y:S02]  /*0690*/  @!P3 LOP3.LUT R10, RZ, R9, RZ, 0x33, !PT ;  /* 0x00000009ff0ab212 */ /* 0x000fe400078e33ff */
[----:B------:R-:W-:-:S03]  /*06a0*/  ISETP.NE.U32.AND P3, PT, R7, RZ, PT ;  /* 0x000000ff0700720c */ /* 0x000fc60003f65070 */
[----:B------:R-:W-:-:S04]  /*06b0*/  IMAD.HI.U32 R14, R11, R10, RZ ;  /* 0x0000000a0b0e7227 */ /* 0x000fc800078e00ff */
[----:B------:R-:W-:Y:S02]  /*06c0*/  IMAD.MOV R12, RZ, RZ, -R14 ;  /* 0x000000ffff0c7224 */ /* 0x000fe400078e0a0e */
[-C--:B------:R-:W-:Y:S02]  /*06d0*/  IMAD R11, R8, R3.reuse, R8 ;  /* 0x00000003080b7224 */ /* 0x080fe400078e0208 */
[--C-:B------:R-:W-:Y:S02]  /*06e0*/  IMAD R12, R7, R12, R10.reuse ;  /* 0x0000000c070c7224 */ /* 0x100fe400078e020a */
[----:B------:R-:W-:Y:S01]  /*06f0*/  IMAD.IADD R27, R6, 0x1, -R11 ;  /* 0x00000001061b7824 */ /* 0x000fe200078e0a0b */
[----:B------:R-:W-:Y:S01]  /*0700*/  IADD3 R11, PT, PT, R2, -R3, RZ ;  /* 0x80000003020b7210 */ /* 0x000fe20007ffe0ff */
[----:B------:R-:W-:Y:S01]  /*0710*/  IMAD.MOV R29, RZ, RZ, -R10 ;  /* 0x000000ffff1d7224 */ /* 0x000fe200078e0a0a */
[----:B------:R-:W-:Y:S01]  /*0720*/  ISETP.GE.U32.AND P1, PT, R12, R7, PT ;  /* 0x000000070c00720c */ /* 0x000fe20003f26070 */
[----:B------:R-:W-:-:S02]  /*0730*/  VIADD R3, R3, 0x4 ;  /* 0x0000000403037836 */ /* 0x000fc40000000000 */
[----:B------:R-:W-:Y:S02]  /*0740*/  IMAD R29, R9, R29, R8 ;  /* 0x0000001d091d7224 */ /* 0x000fe400078e0208 */
[----:B------:R-:W-:-:S05]  /*0750*/  IMAD.WIDE.U32 R8, R11, 0x4, R16 ;  /* 0x000000040b087825 */ /* 0x000fca00078e0010 */
[----:B------:R0:W-:Y:S03]  /*0760*/  ST.E desc[UR36][R8.64], R25 ;  /* 0x0000001908007985 */ /* 0x0001e6000c101924 */
[----:B------:R-:W-:Y:S02]  /*0770*/  @P1 IMAD.IADD R12, R12, 0x1, -R7 ;  /* 0x000000010c0c1824 */ /* 0x000fe400078e0a07 */
[----:B------:R-:W-:Y:S01]  /*0780*/  @P1 VIADD R14, R14, 0x1 ;  /* 0x000000010e0e1836 */ /* 0x000fe20000000000 */
[----:B------:R-:W-:Y:S02]  /*0790*/  ISETP.NE.AND P1, PT, R7, R4, PT ;  /* 0x000000040700720c */ /* 0x000fe40003f25270 */
[----:B------:R-:W-:Y:S01]  /*07a0*/  ISETP.GE.U32.AND P2, PT, R12, R7, PT ;  /* 0x000000070c00720c */ /* 0x000fe20003f46070 */
[----:B------:R-:W-:-:S12]  /*07b0*/  IMAD.WIDE.U32 R12, R13, 0x4, R16 ;  /* 0x000000040d0c7825 */ /* 0x000fd800078e0010 */
[----:B------:R-:W-:Y:S01]  /*07c0*/  @P2 VIADD R14, R14, 0x1 ;  /* 0x000000010e0e2836 */ /* 0x000fe20000000000 */
[----:B------:R-:W-:-:S04]  /*07d0*/  @!P3 LOP3.LUT R14, RZ, R7, RZ, 0x33, !PT ;  /* 0x00000007ff0eb212 */ /* 0x000fc800078e33ff */
[----:B------:R-:W-:Y:S01]  /*07e0*/  MOV R0, R14 ;  /* 0x0000000e00007202 */ /* 0x000fe20000000f00 */
[----:B------:R-:W-:-:S04]  /*07f0*/  IMAD.MOV R31, RZ, RZ, -R14 ;  /* 0x000000ffff1f7224 */ /* 0x000fc800078e0a0e */
[----:B------:R-:W-:Y:S02]  /*0800*/  IMAD R31, R7, R31, R10 ;  /* 0x0000001f071f7224 */ /* 0x000fe400078e020a */
[----:B------:R-:W-:-:S05]  /*0810*/  IMAD.WIDE.U32 R10, R5, 0x4, R16 ;  /* 0x00000004050a7825 */ /* 0x000fca00078e0010 */
[----:B------:R0:W-:Y:S04]  /*0820*/  ST.E desc[UR36][R10.64], R27 ;  /* 0x0000001b0a007985 */ /* 0x0001e8000c101924 */
[----:B------:R0:W-:Y:S04]  /*0830*/  ST.E desc[UR36][R12.64], R29 ;  /* 0x0000001d0c007985 */ /* 0x0001e8000c101924 */
[----:B------:R0:W-:Y:S01]  /*0840*/  ST.E desc[UR36][R20.64], R31 ;  /* 0x0000001f14007985 */ /* 0x0001e2000c101924 */
[----:B------:R-:W-:Y:S05]  /*0850*/  @P1 BRA `(.L_x_3) ;  /* 0xfffffff800741947 */ /* 0x000fea000383ffff */
[----:B------:R-:W-:Y:S05]  /*0860*/  BSYNC.RECONVERGENT B0 ;  /* 0x0000000000007941 */ /* 0x000fea0003800200 */
.L_x_2:
[----:B------:R-:W-:Y:S05]  /*0870*/  @!P0 BRA `(.L_x_1) ;  /* 0x0000000400388947 */ /* 0x000fea0003800000 */
[----:B------:R-:W-:Y:S02]  /*0880*/  ISETP.NE.AND P1, PT, R15, 0x1, PT ;  /* 0x000000010f00780c */ /* 0x000fe40003f25270 */
[----:B------:R-:W-:-:S04]  /*0890*/  LOP3.LUT R4, R2, 0x1, RZ, 0xc0, !PT ;  /* 0x0000000102047812 */ /* 0x000fc800078ec0ff */
[----:B------:R-:W-:-:S07]  /*08a0*/  ISETP.NE.U32.AND P0, PT, R4, 0x1, PT ;  /* 0x000000010400780c */ /* 0x000fce0003f05070 */
[----:B------:R-:W-:Y:S06]  /*08b0*/  @!P1 BRA `(.L_x_4) ;  /* 0x0000000000c49947 */ /* 0x000fec0003800000 */
[----:B------:R-:W1:Y:S01]  /*08c0*/  I2F.U32.RP R6, R3 ;  /* 0x0000000300067306 */ /* 0x000e620000209000 */
[C---:B0-----:R-:W-:Y:S01]  /*08d0*/  VIADD R8, R3.reuse, 0x1 ;  /* 0x0000000103087836 */ /* 0x041fe20000000000 */
[----:B------:R-:W-:Y:S01]  /*08e0*/  ISETP.NE.U32.AND P3, PT, R3, RZ, PT ;  /* 0x000000ff0300720c */ /* 0x000fe20003f65070 */
[----:B------:R-:W-:Y:S02]  /*08f0*/  IMAD.MOV R7, RZ, RZ, -R3 ;  /* 0x000000ffff077224 */ /* 0x000fe400078e0a03 */
[----:B------:R-:W-:-:S03]  /*0900*/  IMAD.IADD R13, R2, 0x1, -R8 ;  /* 0x00000001020d7824 */ /* 0x000fc600078e0a08 */
[----:B------:R-:W0:Y:S08]  /*0910*/  I2F.U32.RP R9, R8 ;  /* 0x0000000800097306 */ /* 0x000e300000209000 */
[----:B-1----:R-:W1:Y:S08]  /*0920*/  MUFU.RCP R6, R6 ;  /* 0x0000000600067308 */ /* 0x002e700000001000 */
[----:B0-----:R-:W-:Y:S01]  /*0930*/  MUFU.RCP R9, R9 ;  /* 0x0000000900097308 */ /* 0x001fe20000001000 */
[----:B-1----:R-:W-:-:S07]  /*0940*/  VIADD R4, R6, 0xffffffe ;  /* 0x0ffffffe06047836 */ /* 0x002fce0000000000 */
[----:B------:R0:W1:Y:S02]  /*0950*/  F2I.FTZ.U32.TRUNC.NTZ R5, R4 ;  /* 0x0000000400057305 */ /* 0x000064000021f000 */
[----:B0-----:R-:W-:Y:S02]  /*0960*/  IMAD.MOV.U32 R4, RZ, RZ, RZ ;  /* 0x000000ffff047224 */ /* 0x001fe400078e00ff */
[----:B-1----:R-:W-:-:S04]  /*0970*/  IMAD R7, R7, R5, RZ ;  /* 0x0000000507077224 */ /* 0x002fc800078e02ff */
[----:B------:R-:W-:-:S06]  /*0980*/  IMAD.HI.U32 R5, R5, R7, R4 ;  /* 0x0000000705057227 */ /* 0x000fcc00078e0004 */
[----:B------:R-:W-:-:S05]  /*0990*/  IMAD.HI.U32 R7, R5, R0, RZ ;  /* 0x0000000005077227 */ /* 0x000fca00078e00ff */
[----:B------:R-:W-:-:S05]  /*09a0*/  IADD3 R5, PT, PT, -R7, RZ, RZ ;  /* 0x000000ff07057210 */ /* 0x000fca0007ffe1ff */
[----:B------:R-:W-:Y:S02]  /*09b0*/  IMAD R4, R3, R5, R0 ;  /* 0x0000000503047224 */ /* 0x000fe400078e0200 */
[----:B------:R-:W-:-:S03]  /*09c0*/  VIADD R5, R9, 0xffffffe ;  /* 0x0ffffffe09057836 */ /* 0x000fc60000000000 */
[----:B------:R-:W-:-:S03]  /*09d0*/  ISETP.GE.U32.AND P1, PT, R4, R3, PT ;  /* 0x000000030400720c */ /* 0x000fc60003f26070 */
[----:B------:R-:W0:Y:S10]  /*09e0*/  F2I.FTZ.U32.TRUNC.NTZ R5, R5 ;  /* 0x0000000500057305 */ /* 0x000e34000021f000 */
[----:B------:R-:W-:-:S02]  /*09f0*/  @P1 IMAD.IADD R4, R4, 0x1, -R3 ;  /* 0x0000000104041824 */ /* 0x000fc400078e0a03 */
[----:B------:R-:W-:-:S03]  /*0a00*/  @P1 VIADD R7, R7, 0x1 ;  /* 0x0000000107071836 */ /* 0x000fc60000000000 */
[----:B------:R-:W-:Y:S01]  /*0a10*/  ISETP.GE.U32.AND P2, PT, R4, R3, PT ;  /* 0x000000030400720c */ /* 0x000fe20003f46070 */
[----:B------:R-:W-:-:S04]  /*0a20*/  IMAD.MOV R4, RZ, RZ, -R8 ;  /* 0x000000ffff047224 */ /* 0x000fc800078e0a08 */
[----:B0-----:R-:W-:Y:S02]  /*0a30*/  IMAD R9, R4, R5, RZ ;  /* 0x0000000504097224 */ /* 0x001fe400078e02ff */
[----:B------:R-:W-:-:S04]  /*0a40*/  IMAD.MOV.U32 R4, RZ, RZ, RZ ;  /* 0x000000ffff047224 */ /* 0x000fc800078e00ff */
[----:B------:R-:W-:Y:S02]  /*0a50*/  IMAD.HI.U32 R4, R5, R9, R4 ;  /* 0x0000000905047227 */ /* 0x000fe400078e0004 */
[----:B------:R-:W-:Y:S02]  /*0a60*/  @P2 IADD3 R7, PT, PT, R7, 0x1, RZ ;  /* 0x0000000107072810 */ /* 0x000fe40007ffe0ff */
[----:B------:R-:W-:Y:S02]  /*0a70*/  @!P3 LOP3.LUT R7, RZ, R3, RZ, 0x33, !PT ;  /* 0x00000003ff07b212 */ /* 0x000fe400078e33ff */
[----:B------:R-:W-:-:S03]  /*0a80*/  ISETP.NE.U32.AND P3, PT, R8, RZ, PT ;  /* 0x000000ff0800720c */ /* 0x000fc60003f65070 */
[----:B------:R-:W-:-:S04]  /*0a90*/  IMAD.HI.U32 R10, R4, R7, RZ ;  /* 0x00000007040a7227 */ /* 0x000fc800078e00ff */
[----:B------:R-:W-:Y:S02]  /*0aa0*/  IMAD.MOV R5, RZ, RZ, -R10 ;  /* 0x000000ffff057224 */ /* 0x000fe400078e0a0a */
[--C-:B------:R-:W-:Y:S02]  /*0ab0*/  IMAD.MOV R9, RZ, RZ, -R7.reuse ;  /* 0x000000ffff097224 */ /* 0x100fe400078e0a07 */
[----:B------:R-:W-:Y:S02]  /*0ac0*/  IMAD R5, R8, R5, R7 ;  /* 0x0000000508057224 */ /* 0x000fe400078e0207 */
[----:B------:R-:W-:-:S03]  /*0ad0*/  IMAD R9, R3, R9, R0 ;  /* 0x0000000903097224 */ /* 0x000fc600078e0200 */
[----:B------:R-:W-:-:S13]  /*0ae0*/  ISETP.GE.U32.AND P1, PT, R5, R8, PT ;  /* 0x000000080500720c */ /* 0x000fda0003f26070 */
[----:B------:R-:W-:Y:S02]  /*0af0*/  @P1 IMAD.IADD R5, R5, 0x1, -R8 ;  /* 0x0000000105051824 */ /* 0x000fe400078e0a08 */
[----:B------:R-:W-:-:S03]  /*0b00*/  @P1 VIADD R10, R10, 0x1 ;  /* 0x000000010a0a1836 */ /* 0x000fc60000000000 */
[----:B------:R-:W-:Y:S01]  /*0b10*/  ISETP.GE.U32.AND P2, PT, R5, R8, PT ;  /* 0x000000080500720c */ /* 0x000fe20003f46070 */
[----:B------:R-:W-:-:S12]  /*0b20*/  IMAD.IADD R5, R2, 0x1, -R3 ;  /* 0x0000000102057824 */ /* 0x000fd800078e0a03 */
[----:B------:R-:W-:Y:S02]  /*0b30*/  @P2 IADD3 R10, PT, PT, R10, 0x1, RZ ;  /* 0x000000010a0a2810 */ /* 0x000fe40007ffe0ff */
[----:B------:R-:W-:-:S04]  /*0b40*/  @!P3 LOP3.LUT R10, RZ, R8, RZ, 0x33, !PT ;  /* 0x00000008ff0ab212 */ /* 0x000fc800078e33ff */
[-C--:B------:R-:W-:Y:S01]  /*0b50*/  MOV R0, R10.reuse ;  /* 0x0000000a00007202 */ /* 0x080fe20000000f00 */
[C---:B------:R-:W-:Y:S02]  /*0b60*/  IMAD R4, R3.reuse, R10, R10 ;  /* 0x0000000a03047224 */ /* 0x040fe400078e020a */
[----:B------:R-:W-:Y:S02]  /*0b70*/  VIADD R3, R3, 0x2 ;  /* 0x0000000203037836 */ /* 0x000fe40000000000 */
[----:B------:R-:W-:Y:S02]  /*0b80*/  IMAD.IADD R11, R7, 0x1, -R4 ;  /* 0x00000001070b7824 */ /* 0x000fe400078e0a04 */
[----:B------:R-:W-:-:S04]  /*0b90*/  IMAD.WIDE.U32 R4, R5, 0x4, R16 ;  /* 0x0000000405047825 */ /* 0x000fc800078e0010 */
[----:B------:R-:W-:Y:S01]  /*0ba0*/  IMAD.WIDE.U32 R6, R13, 0x4, R16 ;  /* 0x000000040d067825 */ /* 0x000fe200078e0010 */
[----:B------:R1:W-:Y:S04]  /*0bb0*/  ST.E desc[UR36][R4.64], R9 ;  /* 0x0000000904007985 */ /* 0x0003e8000c101924 */
[----:B------:R1:W-:Y:S02]  /*0bc0*/  ST.E desc[UR36][R6.64], R11 ;  /* 0x0000000b06007985 */ /* 0x0003e4000c101924 */
.L_x_4:
[----:B------:R-:W-:Y:S05]  /*0bd0*/  @P0 BRA `(.L_x_1) ;  /* 0x0000000000600947 */ /* 0x000fea0003800000 */
[----:B-1----:R-:W1:Y:S01]  /*0be0*/  I2F.U32.RP R6, R3 ;  /* 0x0000000300067306 */ /* 0x002e620000209000 */
[----:B------:R-:W-:-:S07]  /*0bf0*/  ISETP.NE.U32.AND P2, PT, R3, RZ, PT ;  /* 0x000000ff0300720c */ /* 0x000fce0003f45070 */
[----:B-1----:R-:W1:Y:S02]  /*0c00*/  MUFU.RCP R6, R6 ;  /* 0x0000000600067308 */ /* 0x002e640000001000 */
[----:B-1----:R-:W-:-:S06]  /*0c10*/  VIADD R4, R6, 0xffffffe ;  /* 0x0ffffffe06047836 */ /* 0x002fcc0000000000 */
[----:B------:R1:W0:Y:S02]  /*0c20*/  F2I.FTZ.U32.TRUNC.NTZ R5, R4 ;  /* 0x0000000400057305 */ /* 0x000224000021f000 */
[----:B-1----:R-:W-:Y:S02]  /*0c30*/  IMAD.MOV.U32 R4, RZ, RZ, RZ ;  /* 0x000000ffff047224 */ /* 0x002fe400078e00ff */
[----:B0-----:R-:W-:-:S04]  /*0c40*/  IMAD.MOV R8, RZ, RZ, -R5 ;  /* 0x000000ffff087224 */ /* 0x001fc800078e0a05 */
[----:B------:R-:W-:-:S04]  /*0c50*/  IMAD R7, R8, R3, RZ ;  /* 0x0000000308077224 */ /* 0x000fc800078e02ff */
[----:B------:R-:W-:-:S06]  /*0c60*/  IMAD.HI.U32 R5, R5, R7, R4 ;  /* 0x0000000705057227 */ /* 0x000fcc00078e0004 */
[----:B------:R-:W-:-:S04]  /*0c70*/  IMAD.HI.U32 R7, R5, R0, RZ ;  /* 0x0000000005077227 */ /* 0x000fc800078e00ff */
[----:B------:R-:W-:Y:S01]  /*0c80*/  IMAD.IADD R5, R2, 0x1, -R3 ;  /* 0x0000000102057824 */ /* 0x000fe200078e0a03 */
[----:B------:R-:W-:-:S03]  /*0c90*/  IADD3 R8, PT, PT, -R7, RZ, RZ ;  /* 0x000000ff07087210 */ /* 0x000fc60007ffe1ff */
[----:B------:R-:W-:-:S04]  /*0ca0*/  IMAD.WIDE.U32 R4, R5, 0x4, R16 ;  /* 0x0000000405047825 */ /* 0x000fc800078e0010 */
[----:B------:R-:W-:-:S05]  /*0cb0*/  IMAD R8, R3, R8, R0 ;  /* 0x0000000803087224 */ /* 0x000fca00078e0200 */
[----:B------:R-:W-:-:S13]  /*0cc0*/  ISETP.GE.U32.AND P0, PT, R8, R3, PT ;  /* 0x000000030800720c */ /* 0x000fda0003f06070 */
[----:B------:R-:W-:Y:S02]  /*0cd0*/  @P0 IMAD.IADD R8, R8, 0x1, -R3 ;  /* 0x0000000108080824 */ /* 0x000fe400078e0a03 */
[----:B------:R-:W-:-:S03]  /*0ce0*/  @P0 VIADD R7, R7, 0x1 ;  /* 0x0000000107070836 */ /* 0x000fc60000000000 */
[----:B------:R-:W-:-:S13]  /*0cf0*/  ISETP.GE.U32.AND P1, PT, R8, R3, PT ;  /* 0x000000030800720c */ /* 0x000fda0003f26070 */
[----:B------:R-:W-:Y:S01]  /*0d00*/  @P1 VIADD R7, R7, 0x1 ;  /* 0x0000000107071836 */ /* 0x000fe20000000000 */
[----:B------:R-:W-:-:S04]  /*0d10*/  @!P2 LOP3.LUT R7, RZ, R3, RZ, 0x33, !PT ;  /* 0x00000003ff07a212 */ /* 0x000fc800078e33ff */
[----:B------:R-:W-:-:S05]  /*0d20*/  IADD3 R6, PT, PT, -R7, RZ, RZ ;  /* 0x000000ff07067210 */ /* 0x000fca0007ffe1ff */
[----:B------:R-:W-:Y:S02]  /*0d30*/  IMAD R3, R3, R6, R0 ;  /* 0x0000000603037224 */ /* 0x000fe400078e0200 */
[----:B------:R-:W-:-:S03]  /*0d40*/  IMAD.MOV.U32 R0, RZ, RZ, R7 ;  /* 0x000000ffff007224 */ /* 0x000fc600078e0007 */
[----:B------:R2:W-:Y:S04]  /*0d50*/  ST.E desc[UR36][R4.64], R3 ;  /* 0x0000000304007985 */ /* 0x0005e8000c101924 */
.L_x_1:
[----:B------:R-:W-:Y:S01]  /*0d60*/  ISETP.NE.AND P0, PT, R0, RZ, PT ;  /* 0x000000ff0000720c */ /* 0x000fe20003f05270 */
[----:B------:R-:W-:-:S12]  /*0d70*/  BSSY.RECONVERGENT B6, `(.L_x_5) ;  /* 0x0000697000067945 */ /* 0x000fd80003800200 */
[----:B------:R-:W-:Y:S05]  /*0d80*/  @P0 BRA `(.L_x_6) ;  /* 0x0000006800540947 */ /* 0x000fea0003800000 */
[----:B------:R-:W-:Y:S01]  /*0d90*/  MOV R0, 0x0 ;  /* 0x0000000000007802 */ /* 0x000fe20000000f00 */
[----:B-12---:R-:W-:Y:S02]  /*0da0*/  IMAD.MOV.U32 R4, RZ, RZ, R18 ;  /* 0x000000ffff047224 */ /* 0x006fe400078e0012 */
[----:B------:R-:W-:Y:S01]  /*0db0*/  IMAD.MOV.U32 R5, RZ, RZ, R19 ;  /* 0x000000ffff057224 */ /* 0x000fe200078e0013 */
[----:B------:R1:W2:Y:S06]  /*0dc0*/  LDC.64 R6, c[0x4][R0] ;  /* 0x0100000000067b82 */ /* 0x0002ac0000000a00 */
[----:B0-----:R-:W-:-:S07]  /*0dd0*/  LEPC R20, `(.L_x_7) ;  /* 0x000000001014794e */ /* 0x001fce0000000000 */
[----:B-12---:R-:W-:Y:S05]  /*0de0*/  CALL.ABS.NOINC R6 ;  /* 0x0000000006007343 */ /* 0x006fea0003c00000 */
.L_x_7:
[----:B------:R-:W-:-:S13]  /*0df0*/  ISETP.NE.AND P6, PT, R2, RZ, PT ;  /* 0x000000ff0200720c */ /* 0x000fda0003fc5270 */
[----:B------:R-:W-:Y:S05]  /*0e00*/  @!P6 BRA `(.L_x_8) ;  /* 0x0000000800e0e947 */ /* 0x000fea0003800000 */
[C---:B------:R-:W-:Y:S01]  /*0e10*/  VIADD R0, R2.reuse, 0xffffffff ;  /* 0xffffffff02007836 */ /* 0x040fe20000000000 */
[----:B------:R-:W-:-:S04]  /*0e20*/  LOP3.LUT R20, R2, 0x3, RZ, 0xc0, !PT ;  /* 0x0000000302147812 */ /* 0x000fc800078ec0ff */
[----:B------:R-:W-:Y:S01]  /*0e30*/  ISETP.GE.U32.AND P1, PT, R0, 0x3, PT ;  /* 0x000000030000780c */ /* 0x000fe20003f26070 */
[----:B------:R-:W-:Y:S01]  /*0e40*/  HFMA2 R0, -RZ, RZ, 0, 5.9604644775390625e-08 ;  /* 0x00000001ff007431 */ /* 0x000fe200000001ff */
[----:B------:R-:W-:-:S11]  /*0e50*/  ISETP.NE.AND P0, PT, R20, RZ, PT ;  /* 0x000000ff1400720c */ /* 0x000fd60003f05270 */
[----:B------:R-:W-:Y:S05]  /*0e60*/  @!P1 BRA `(.L_x_9) ;  /* 0x00000004009c9947 */ /* 0x000fea0003800000 */
[----:B------:R-:W-:Y:S01]  /*0e70*/  BSSY.RECONVERGENT B0, `(.L_x_9) ;  /* 0x0000066000007945 */ /* 0x000fe20003800200 */
[----:B------:R-:W-:Y:S01]  /*0e80*/  LOP3.LUT R3, R2, 0xfffffffc, RZ, 0xc0, !PT ;  /* 0xfffffffc02037812 */ /* 0x000fe200078ec0ff */
[----:B------:R-:W-:-:S07]  /*0e90*/  IMAD.MOV.U32 R0, RZ, RZ, 0x1 ;  /* 0x00000001ff007424 */ /* 0x000fce00078e00ff */
.L_x_10:
[----:B0-----:R-:W0:Y:S01]  /*0ea0*/  I2F.U32.RP R6, R0 ;  /* 0x0000000000067306 */ /* 0x001e220000209000 */
[C---:B------:R-:W-:Y:S01]  /*0eb0*/  VIADD R7, R0.reuse, 0x1 ;  /* 0x0000000100077836 */ /* 0x040fe20000000000 */
[----:B------:R-:W-:Y:S02]  /*0ec0*/  MOV R8, RZ ;  /* 0x000000ff00087202 */ /* 0x000fe40000000f00 */
[----:B------:R-:W-:Y:S01]  /*0ed0*/  ISETP.NE.U32.AND P3, PT, R0, RZ, PT ;  /* 0x000000ff0000720c */ /* 0x000fe20003f65070 */
[----:B------:R-:W-:-:S03]  /*0ee0*/  IMAD.MOV R13, RZ, RZ, -R7 ;  /* 0x000000ffff0d7224 */ /* 0x000fc600078e0a07 */
[----:B------:R-:W1:Y:S08]  /*0ef0*/  I2F.U32.RP R12, R7 ;  /* 0x00000007000c7306 */ /* 0x000e700000209000 */
[----:B0-----:R-:W0:Y:S08]  /*0f00*/  MUFU.RCP R6, R6 ;  /* 0x0000000600067308 */ /* 0x001e300000001000 */
[----:B-1----:R-:W1:Y:S01]  /*0f10*/  MUFU.RCP R12, R12 ;  /* 0x0000000c000c7308 */ /* 0x002e620000001000 */
[----:B0-----:R-:W-:-:S07]  /*0f20*/  VIADD R9, R6, 0xffffffe ;  /* 0x0ffffffe06097836 */ /* 0x001fce0000000000 */
[----:B------:R-:W0:Y:S01]  /*0f30*/  F2I.FTZ.U32.TRUNC.NTZ R9, R9 ;  /* 0x0000000900097305 */ /* 0x000e22000021f000 */
[----:B-1----:R-:W-:Y:S02]  /*0f40*/  VIADD R10, R12, 0xffffffe ;  /* 0x0ffffffe0c0a7836 */ /* 0x002fe40000000000 */
[----:B0-----:R-:W-:-:S04]  /*0f50*/  IMAD.MOV R11, RZ, RZ, -R9 ;  /* 0x000000ffff0b7224 */ /* 0x001fc800078e0a09 */
[----:B------:R-:W-:-:S04]  /*0f60*/  IMAD R11, R11, R0, RZ ;  /* 0x000000000b0b7224 */ /* 0x000fc800078e02ff */
[----:B------:R-:W-:Y:S02]  /*0f70*/  IMAD.HI.U32 R8, R9, R11, R8 ;  /* 0x0000000b09087227 */ /* 0x000fe400078e0008 */
[----:B------:R0:W1:Y:S04]  /*0f80*/  F2I.FTZ.U32.TRUNC.NTZ R11, R10 ;  /* 0x0000000a000b7305 */ /* 0x000068000021f000 */
[----:B------:R-:W-:-:S04]  /*0f90*/  IMAD.HI.U32 R8, R8, R23, RZ ;  /* 0x0000001708087227 */ /* 0x000fc800078e00ff */
[----:B------:R-:W-:Y:S02]  /*0fa0*/  IMAD.MOV R6, RZ, RZ, -R8 ;  /* 0x000000ffff067224 */ /* 0x000fe400078e0a08 */
[----:B0-----:R-:W-:Y:S02]  /*0fb0*/  IMAD.MOV.U32 R10, RZ, RZ, RZ ;  /* 0x000000ffff0a7224 */ /* 0x001fe400078e00ff */
[----:B------:R-:W-:Y:S02]  /*0fc0*/  IMAD R9, R0, R6, R23 ;  /* 0x0000000600097224 */ /* 0x000fe400078e0217 */
[----:B-1----:R-:W-:-:S03]  /*0fd0*/  IMAD R13, R13, R11, RZ ;  /* 0x0000000b0d0d7224 */ /* 0x002fc600078e02ff */
[----:B------:R-:W-:Y:S01]  /*0fe0*/  ISETP.GE.U32.AND P1, PT, R9, R0, PT ;  /* 0x000000000900720c */ /* 0x000fe20003f26070 */
[----:B------:R-:W-:-:S12]  /*0ff0*/  IMAD.HI.U32 R11, R11, R13, R10 ;  /* 0x0000000d0b0b7227 */ /* 0x000fd800078e000a */
[----:B------:R-:W-:Y:S01]  /*1000*/  @P1 IMAD.IADD R9, R9, 0x1, -R0 ;  /* 0x0000000109091824 */ /* 0x000fe200078e0a00 */
[----:B------:R-:W-:-:S04]  /*1010*/  @P1 IADD3 R8, PT, PT, R8, 0x1, RZ ;  /* 0x0000000108081810 */ /* 0x000fc80007ffe0ff */
[----:B------:R-:W-:Y:S01]  /*1020*/  ISETP.GE.U32.AND P2, PT, R9, R0, PT ;  /* 0x000000000900720c */ /* 0x000fe20003f46070 */
[----:B------:R-:W-:-:S04]  /*1030*/  VIADD R9, R0, 0x2 ;  /* 0x0000000200097836 */ /* 0x000fc80000000000 */
[----:B------:R-:W0:Y:S01]  /*1040*/  I2F.U32.RP R14, R9 ;  /* 0x00000009000e7306 */ /* 0x000e220000209000 */
[----:B------:R-:W-:-:S07]  /*1050*/  IMAD.IADD R19, R2, 0x1, -R9 ;  /* 0x0000000102137824 */ /* 0x000fce00078e0a09 */
[----:B------:R-:W-:Y:S01]  /*1060*/  @P2 VIADD R8, R8, 0x1 ;  /* 0x0000000108082836 */ /* 0x000fe20000000000 */
[----:B------:R-:W-:Y:S02]  /*1070*/  @!P3 LOP3.LUT R8, RZ, R0, RZ, 0x33, !PT ;  /* 0x00000000ff08b212 */ /* 0x000fe400078e33ff */
[----:B------:R-:W-:-:S03]  /*1080*/  ISETP.NE.U32.AND P3, PT, R7, RZ, PT ;  /* 0x000000ff0700720c */ /* 0x000fc60003f65070 */
[----:B------:R-:W-:Y:S01]  /*1090*/  IMAD.HI.U32 R10, R11, R8, RZ ;  /* 0x000000080b0a7227 */ /* 0x000fe200078e00ff */
[----:B0-----:R-:W0:Y:S03]  /*10a0*/  MUFU.RCP R14, R14 ;  /* 0x0000000e000e7308 */ /* 0x001e260000001000 */
[----:B------:R-:W-:Y:S02]  /*10b0*/  IMAD.MOV R6, RZ, RZ, -R10 ;  /* 0x000000ffff067224 */ /* 0x000fe400078e0a0a */
[----:B------:R-:W-:Y:S02]  /*10c0*/  IMAD.MOV R11, RZ, RZ, -R9 ;  /* 0x000000ffff0b7224 */ /* 0x000fe400078e0a09 */
[----:B------:R-:W-:-:S05]  /*10d0*/  IMAD R6, R7, R6, R8 ;  /* 0x0000000607067224 */ /* 0x000fca00078e0208 */
[----:B------:R-:W-:Y:S02]  /*10e0*/  ISETP.GE.U32.AND P1, PT, R6, R7, PT ;  /* 0x000000070600720c */ /* 0x000fe40003f26070 */
[----:B0-----:R-:W-:-:S04]  /*10f0*/  IADD3 R12, PT, PT, R14, 0xffffffe, RZ ;  /* 0x0ffffffe0e0c7810 */ /* 0x001fc80007ffe0ff */
[----:B------:R0:W1:Y:S07]  /*1100*/  F2I.FTZ.U32.TRUNC.NTZ R13, R12 ;  /* 0x0000000c000d7305 */ /* 0x00006e000021f000 */
[----:B------:R-:W-:Y:S02]  /*1110*/  @P1 IMAD.IADD R6, R6, 0x1, -R7 ;  /* 0x0000000106061824 */ /* 0x000fe400078e0a07 */
[----:B------:R-:W-:-:S03]  /*1120*/  @P1 VIADD R10, R10, 0x1 ;  /* 0x000000010a0a1836 */ /* 0x000fc60000000000 */
[----:B------:R-:W-:Y:S01]  /*1130*/  ISETP.GE.U32.AND P2, PT, R6, R7, PT ;  /* 0x000000070600720c */ /* 0x000fe20003f46070 */
[----:B------:R-:W-:Y:S02]  /*1140*/  VIADD R6, R0, 0x3 ;  /* 0x0000000300067836 */ /* 0x000fe40000000000 */
[----:B0-----:R-:W-:Y:S02]  /*1150*/  IMAD.MOV.U32 R12, RZ, RZ, RZ ;  /* 0x000000ffff0c7224 */ /* 0x001fe400078e00ff */
[----:B------:R-:W0:Y:S01]  /*1160*/  I2F.U32.RP R14, R6 ;  /* 0x00000006000e7306 */ /* 0x000e220000209000 */
[----:B-1----:R-:W-:Y:S01]  /*1170*/  IMAD R11, R11, R13, RZ ;  /* 0x0000000d0b0b7224 */ /* 0x002fe200078e02ff */
[----:B------:R-:W-:-:S03]  /*1180*/  IADD3 R15, PT, PT, RZ, -R6, RZ ;  /* 0x80000006ff0f7210 */ /* 0x000fc60007ffe0ff */
[----:B------:R-:W-:-:S03]  /*1190*/  IMAD.HI.U32 R11, R13, R11, R12 ;  /* 0x0000000b0d0b7227 */ /* 0x000fc600078e000c */
[----:B------:R-:W-:Y:S02]  /*11a0*/  @P2 IADD3 R10, PT, PT, R10, 0x1, RZ ;  /* 0x000000010a0a2810 */ /* 0x000fe40007ffe0ff */
[----:B------:R-:W-:Y:S01]  /*11b0*/  @!P3 LOP3.LUT R10, RZ, R7, RZ, 0x33, !PT ;  /* 0x00000007ff0ab212 */ /* 0x000fe200078e33ff */
[----:B------:R-:W-:Y:S01]  /*11c0*/  IMAD.IADD R7, R2, 0x1, -R7 ;  /* 0x0000000102077824 */ /* 0x000fe200078e0a07 */
[----:B------:R-:W-:-:S03]  /*11d0*/  ISETP.NE.U32.AND P3, PT, R9, RZ, PT ;  /* 0x000000ff0900720c */ /* 0x000fc60003f65070 */
[----:B------:R-:W-:Y:S01]  /*11e0*/  IMAD.HI.U32 R11, R11, R10, RZ ;  /* 0x0000000a0b0b7227 */ /* 0x000fe200078e00ff */
[----:B0-----:R-:W0:Y:S03]  /*11f0*/  MUFU.RCP R14, R14 ;  /* 0x0000000e000e7308 */ /* 0x001e260000001000 */
[----:B------:R-:W-:-:S04]  /*1200*/  IMAD.MOV R12, RZ, RZ, -R11 ;  /* 0x000000ffff0c7224 */ /* 0x000fc800078e0a0b */
[----:B------:R-:W-:-:S05]  /*1210*/  IMAD R12, R9, R12, R10 ;  /* 0x0000000c090c7224 */ /* 0x000fca00078e020a */
[----:B------:R-:W-:Y:S01]  /*1220*/  ISETP.GE.U32.AND P1, PT, R12, R9, PT ;  /* 0x000000090c00720c */ /* 0x000fe20003f26070 */
[----:B0-----:R-:W-:-:S06]  /*1230*/  VIADD R13, R14, 0xffffffe ;  /* 0x0ffffffe0e0d7836 */ /* 0x001fcc0000000000 */
[----:B------:R-:W0:Y:S06]  /*1240*/  F2I.FTZ.U32.TRUNC.NTZ R13, R13 ;  /* 0x0000000d000d7305 */ /* 0x000e2c000021f000 */
[----:B------:R-:W-:Y:S02]  /*1250*/  @P1 IMAD.IADD R12, R12, 0x1, -R9 ;  /* 0x000000010c0c1824 */ /* 0x000fe400078e0a09 */
[----:B------:R-:W-:-:S03]  /*1260*/  @P1 VIADD R11, R11, 0x1 ;  /* 0x000000010b0b1836 */ /* 0x000fc60000000000 */
[----:B------:R-:W-:Y:S01]  /*1270*/  ISETP.GE.U32.AND P2, PT, R12, R9, PT ;  /* 0x000000090c00720c */ /* 0x000fe20003f46070 */
[----:B------:R-:W-:Y:S02]  /*1280*/  IMAD.MOV.U32 R12, RZ, RZ, RZ ;  /* 0x000000ffff0c7224 */ /* 0x000fe400078e00ff */
[----:B0-----:R-:W-:-:S04]  /*1290*/  IMAD R15, R15, R13, RZ ;  /* 0x0000000d0f0f7224 */ /* 0x001fc800078e02ff */
[----:B------:R-:W-:-:S06]  /*12a0*/  IMAD.HI.U32 R12, R13, R15, R12 ;  /* 0x0000000f0d0c7227 */ /* 0x000fcc00078e000c */
[----:B------:R-:W-:Y:S01]  /*12b0*/  @P2 VIADD R11, R11, 0x1 ;  /* 0x000000010b0b2836 */ /* 0x000fe20000000000 */
[----:B------:R-:W-:Y:S01]  /*12c0*/  @!P3 LOP3.LUT R11, RZ, R9, RZ, 0x33, !PT ;  /* 0x00000009ff0bb212 */ /* 0x000fe200078e33ff */
[----:B------:R-:W-:Y:S01]  /*12d0*/  IMAD R15, R10, R0, R10 ;  /* 0x000000000a0f7224 */ /* 0x000fe200078e020a */
[----:B------:R-:W-:-:S03]  /*12e0*/  ISETP.NE.U32.AND P3, PT, R6, RZ, PT ;  /* 0x000000ff0600720c */ /* 0x000fc60003f65070 */
[----:B------:R-:W-:Y:S01]  /*12f0*/  IMAD.HI.U32 R12, R12, R11, RZ ;  /* 0x0000000b0c0c7227 */ /* 0x000fe200078e00ff */
[----:B------:R-:W-:-:S03]  /*1300*/  IADD3 R21, PT, PT, R8, -R15, RZ ;  /* 0x8000000f08157210 */ /* 0x000fc60007ffe0ff */
[----:B------:R-:W-:Y:S02]  /*1310*/  IMAD.MOV R13, RZ, RZ, -R12 ;  /* 0x000000ffff0d7224 */ /* 0x000fe400078e0a0c */
[--C-:B------:R-:W-:Y:S02]  /*1320*/  IMAD.MOV R25, RZ, RZ, -R11.reuse ;  /* 0x000000ffff197224 */ /* 0x100fe400078e0a0b */
[----:B------:R-:W-:Y:S02]  /*1330*/  IMAD R13, R6, R13, R11 ;  /* 0x0000000d060d7224 */ /* 0x000fe400078e020b */
[----:B------:R-:W-:Y:S02]  /*1340*/  IMAD.IADD R15, R2, 0x1, -R0 ;  /* 0x00000001020f7824 */ /* 0x000fe400078e0a00 */
[----:B------:R-:W-:Y:S01]  /*1350*/  IMAD R25, R9, R25, R10 ;  /* 0x0000001909197224 */ /* 0x000fe200078e020a */
[----:B------:R-:W-:-:S13]  /*1360*/  ISETP.GE.U32.AND P1, PT, R13, R6, PT ;  /* 0x000000060d00720c */ /* 0x000fda0003f26070 */
[----:B------:R-:W-:Y:S01]  /*1370*/  @P1 IADD3 R13, PT, PT, -R6, R13, RZ ;  /* 0x0000000d060d1210 */ /* 0x000fe20007ffe1ff */
[----:B------:R-:W-:Y:S01]  /*1380*/  @P1 VIADD R12, R12, 0x1 ;  /* 0x000000010c0c1836 */ /* 0x000fe20000000000 */
[----:B------:R-:W-:Y:S02]  /*1390*/  ISETP.NE.AND P1, PT, R6, R3, PT ;  /* 0x000000030600720c */ /* 0x000fe40003f25270 */
[----:B------:R-:W-:Y:S01]  /*13a0*/  ISETP.GE.U32.AND P2, PT, R13, R6, PT ;  /* 0x000000060d00720c */ /* 0x000fe20003f46070 */
[----:B------:R-:W-:Y:S02]  /*13b0*/  IMAD.MOV R13, RZ, RZ, -R8 ;  /* 0x000000ffff0d7224 */ /* 0x000fe400078e0a08 */
[----:B------:R-:W-:-:S04]  /*13c0*/  IMAD.WIDE.U32 R8, R15, 0x4, R4 ;  /* 0x000000040f087825 */ /* 0x000fc800078e0004 */
[----:B------:R-:W-:Y:S01]  /*13d0*/  IMAD R13, R0, R13, R23 ;  /* 0x0000000d000d7224 */ /* 0x000fe200078e0217 */
[----:B------:R-:W-:Y:S01]  /*13e0*/  IADD3 R23, PT, PT, R2, -R6, RZ ;  /* 0x8000000602177210 */ /* 0x000fe20007ffe0ff */
[----:B------:R-:W-:-:S03]  /*13f0*/  IMAD.WIDE.U32 R14, R19, 0x4, R4 ;  /* 0x00000004130e7825 */ /* 0x000fc600078e0004 */
[----:B------:R0:W-:Y:S01]  /*1400*/  ST.E desc[UR36][R8.64], R13 ;  /* 0x0000000d08007985 */ /* 0x0001e2000c101924 */
[----:B------:R-:W-:Y:S01]  /*1410*/  @P2 VIADD R12, R12, 0x1 ;  /* 0x000000010c0c2836 */ /* 0x000fe20000000000 */
[----:B------:R-:W-:Y:S01]  /*1420*/  @!P3 LOP3.LUT R12, RZ, R6, RZ, 0x33, !PT ;  /* 0x00000006ff0cb212 */ /* 0x000fe200078e33ff */
[----:B------:R-:W-:-:S04]  /*1430*/  IMAD.WIDE.U32 R18, R23, 0x4, R4 ;  /* 0x0000000417127825 */ /* 0x000fc800078e0004 */
[----:B------:R-:W-:Y:S02]  /*1440*/  IMAD.MOV R27, RZ, RZ, -R12 ;  /* 0x000000ffff1b7224 */ /* 0x000fe400078e0a0c */
[----:B------:R-:W-:Y:S02]  /*1450*/  VIADD R0, R0, 0x4 ;  /* 0x0000000400007836 */ /* 0x000fe40000000000 */
[----:B------:R-:W-:Y:S02]  /*1460*/  IMAD R27, R6, R27, R11 ;  /* 0x0000001b061b7224 */ /* 0x000fe400078e020b */
[----:B------:R-:W-:-:S04]  /*1470*/  IMAD.WIDE.U32 R10, R7, 0x4, R4 ;  /* 0x00000004070a7825 */ /* 0x000fc800078e0004 */
[----:B------:R-:W-:Y:S01]  /*1480*/  IMAD.MOV.U32 R23, RZ, RZ, R12 ;  /* 0x000000ffff177224 */ /* 0x000fe200078e000c */
[----:B------:R0:W-:Y:S04]  /*1490*/  ST.E desc[UR36][R10.64], R21 ;  /* 0x000000150a007985 */ /* 0x0001e8000c101924 */
[----:B------:R0:W-:Y:S04]  /*14a0*/  ST.E desc[UR36][R14.64], R25 ;  /* 0x000000190e007985 */ /* 0x0001e8000c101924 */
[----:B------:R0:W-:Y:S01]  /*14b0*/  ST.E desc[UR36][R18.64], R27 ;  /* 0x0000001b12007985 */ /* 0x0001e2000c101924 */
[----:B------:R-:W-:Y:S05]  /*14c0*/  @P1 BRA `(.L_x_10) ;  /* 0xfffffff800741947 */ /* 0x000fea000383ffff */
[----:B------:R-:W-:Y:S05]  /*14d0*/  BSYNC.RECONVERGENT B0 ;  /* 0x0000000000007941 */ /* 0x000fea0003800200 */
.L_x_9:
[----:B------:R-:W-:Y:S05]  /*14e0*/  @!P0 BRA `(.L_x_8) ;  /* 0x0000000400288947 */ /* 0x000fea0003800000 */
[----:B------:R-:W-:Y:S02]  /*14f0*/  ISETP.NE.AND P1, PT, R20, 0x1, PT ;  /* 0x000000011400780c */ /* 0x000fe40003f25270 */
[----:B------:R-:W-:-:S04]  /*1500*/  LOP3.LUT R3, R2, 0x1, RZ, 0xc0, !PT ;  /* 0x0000000102037812 */ /* 0x000fc800078ec0ff */
[----:B------:R-:W-:-:S07]  /*1510*/  ISETP.NE.U32.AND P0, PT, R3, 0x1, PT ;  /* 0x000000010300780c */ /* 0x000fce0003f05070 */
[----:B------:R-:W-:Y:S06]  /*1520*/  @!P1 BRA `(.L_x_11) ;  /* 0x0000000000c49947 */ /* 0x000fec0003800000 */
[----:B------:R-:W1:Y:S01]  /*1530*/  I2F.U32.RP R3, R0 ;  /* 0x0000000000037306 */ /* 0x000e620000209000 */
[C---:B0-----:R-:W-:Y:S01]  /*1540*/  IADD3 R9, PT, PT, R0.reuse, 0x1, RZ ;  /* 0x0000000100097810 */ /* 0x041fe20007ffe0ff */
[----:B------:R-:W-:Y:S01]  /*1550*/  IMAD.MOV R11, RZ, RZ, -R0 ;  /* 0x000000ffff0b7224 */ /* 0x000fe200078e0a00 */
[----:B------:R-:W-:-:S05]  /*1560*/  ISETP.NE.U32.AND P3, PT, R0, RZ, PT ;  /* 0x000000ff0000720c */ /* 0x000fca0003f65070 */
[----:B------:R-:W0:Y:S08]  /*1570*/  I2F.U32.RP R10, R9 ;  /* 0x00000009000a7306 */ /* 0x000e300000209000 */
[----:B-1----:R-:W1:Y:S08]  /*1580*/  MUFU.RCP R3, R3 ;  /* 0x0000000300037308 */ /* 0x002e700000001000 */
[----:B0-----:R-:W-:Y:S01]  /*1590*/  MUFU.RCP R10, R10 ;  /* 0x0000000a000a7308 */ /* 0x001fe20000001000 */
[----:B-1----:R-:W-:-:S07]  /*15a0*/  VIADD R6, R3, 0xffffffe ;  /* 0x0ffffffe03067836 */ /* 0x002fce0000000000 */
[----:B------:R0:W1:Y:S02]  /*15b0*/  F2I.FTZ.U32.TRUNC.NTZ R7, R6 ;  /* 0x0000000600077305 */ /* 0x000064000021f000 */
[----:B0-----:R-:W-:Y:S02]  /*15c0*/  IMAD.MOV.U32 R6, RZ, RZ, RZ ;  /* 0x000000ffff067224 */ /* 0x001fe400078e00ff */
[----:B-1----:R-:W-:-:S04]  /*15d0*/  IMAD R11, R11, R7, RZ ;  /* 0x000000070b0b7224 */ /* 0x002fc800078e02ff */
[----:B------:R-:W-:-:S04]  /*15e0*/  IMAD.HI.U32 R8, R7, R11, R6 ;  /* 0x0000000b07087227 */ /* 0x000fc800078e0006 */
[----:B------:R-:W-:Y:S02]  /*15f0*/  VIADD R6, R10, 0xffffffe ;  /* 0x0ffffffe0a067836 */ /* 0x000fe40000000000 */
[----:B------:R-:W-:Y:S02]  /*1600*/  IMAD.HI.U32 R8, R8, R23, RZ ;  /* 0x0000001708087227 */ /* 0x000fe400078e00ff */
[----:B------:R0:W1:Y:S02]  /*1610*/  F2I.FTZ.U32.TRUNC.NTZ R7, R6 ;  /* 0x0000000600077305 */ /* 0x000064000021f000 */
[----:B------:R-:W-:-:S04]  /*1620*/  IMAD.MOV R3, RZ, RZ, -R8 ;  /* 0x000000ffff037224 */ /* 0x000fc800078e0a08 */
[----:B------:R-:W-:Y:S02]  /*1630*/  IMAD R3, R0, R3, R23 ;  /* 0x0000000300037224 */ /* 0x000fe400078e0217 */
[----:B0-----:R-:W-:-:S03]  /*1640*/  IMAD.MOV.U32 R6, RZ, RZ, RZ ;  /* 0x000000ffff067224 */ /* 0x001fc600078e00ff */
[----:B------:R-:W-:-:S13]  /*1650*/  ISETP.GE.U32.AND P1, PT, R3, R0, PT ;  /* 0x000000000300720c */ /* 0x000fda0003f26070 */
[----:B------:R-:W-:Y:S02]  /*1660*/  @P1 IMAD.IADD R3, R3, 0x1, -R0 ;  /* 0x0000000103031824 */ /* 0x000fe400078e0a00 */
[----:B------:R-:W-:-:S03]  /*1670*/  @P1 VIADD R8, R8, 0x1 ;  /* 0x0000000108081836 */ /* 0x000fc60000000000 */
[----:B------:R-:W-:Y:S02]  /*1680*/  ISETP.GE.U32.AND P2, PT, R3, R0, PT ;  /* 0x000000000300720c */ /* 0x000fe40003f46070 */
[----:B------:R-:W-:-:S05]  /*1690*/  IADD3 R3, PT, PT, RZ, -R9, RZ ;  /* 0x80000009ff037210 */ /* 0x000fca0007ffe0ff */
[----:B-1----:R-:W-:-:S04]  /*16a0*/  IMAD R3, R3, R7, RZ ;  /* 0x0000000703037224 */ /* 0x002fc800078e02ff */
[----:B------:R-:W-:-:S04]  /*16b0*/  IMAD.HI.U32 R7, R7, R3, R6 ;  /* 0x0000000307077227 */ /* 0x000fc800078e0006 */
[----:B------:R-:W-:Y:S01]  /*16c0*/  @P2 VIADD R8, R8, 0x1 ;  /* 0x0000000108082836 */ /* 0x000fe20000000000 */
[----:B------:R-:W-:Y:S02]  /*16d0*/  @!P3 LOP3.LUT R8, RZ, R0, RZ, 0x33, !PT ;  /* 0x00000000ff08b212 */ /* 0x000fe400078e33ff */
[----:B------:R-:W-:-:S03]  /*16e0*/  ISETP.NE.U32.AND P3, PT, R9, RZ, PT ;  /* 0x000000ff0900720c */ /* 0x000fc60003f65070 */
[----:B------:R-:W-:-:S04]  /*16f0*/  IMAD.HI.U32 R11, R7, R8, RZ ;  /* 0x00000008070b7227 */ /* 0x000fc800078e00ff */
[----:B------:R-:W-:Y:S02]  /*1700*/  IMAD.MOV R6, RZ, RZ, -R11 ;  /* 0x000000ffff067224 */ /* 0x000fe400078e0a0b */
[--C-:B------:R-:W-:Y:S02]  /*1710*/  IMAD.MOV R3, RZ, RZ, -R8.reuse ;  /* 0x000000ffff037224 */ /* 0x100fe400078e0a08 */
[----:B------:R-:W-:Y:S02]  /*1720*/  IMAD R6, R9, R6, R8 ;  /* 0x0000000609067224 */ /* 0x000fe400078e0208 */
[----:B------:R-:W-:Y:S02]  /*1730*/  IMAD.IADD R7, R2, 0x1, -R0 ;  /* 0x0000000102077824 */ /* 0x000fe400078e0a00 */
[----:B------:R-:W-:Y:S01]  /*1740*/  IMAD R3, R0, R3, R23 ;  /* 0x0000000300037224 */ /* 0x000fe200078e0217 */
[----:B------:R-:W-:-:S13]  /*1750*/  ISETP.GE.U32.AND P1, PT, R6, R9, PT ;  /* 0x000000090600720c */ /* 0x000fda0003f26070 */
[----:B------:R-:W-:Y:S01]  /*1760*/  @P1 IADD3 R6, PT, PT, -R9, R6, RZ ;  /* 0x0000000609061210 */ /* 0x000fe20007ffe1ff */
[----:B------:R-:W-:-:S03]  /*1770*/  @P1 VIADD R11, R11, 0x1 ;  /* 0x000000010b0b1836 */ /* 0x000fc60000000000 */
[----:B------:R-:W-:Y:S01]  /*1780*/  ISETP.GE.U32.AND P2, PT, R6, R9, PT ;  /* 0x000000090600720c */ /* 0x000fe20003f46070 */
[----:B------:R-:W-:-:S05]  /*1790*/  IMAD.WIDE.U32 R6, R7, 0x4, R4 ;  /* 0x0000000407067825 */ /* 0x000fca00078e0004 */
[----:B------:R1:W-:Y:S07]  /*17a0*/  ST.E desc[UR36][R6.64], R3 ;  /* 0x0000000306007985 */ /* 0x0003ee000c101924 */
[----:B------:R-:W-:Y:S01]  /*17b0*/  @P2 VIADD R11, R11, 0x1 ;  /* 0x000000010b0b2836 */ /* 0x000fe20000000000 */
[-C--:B------:R-:W-:Y:S02]  /*17c0*/  @!P3 LOP3.LUT R11, RZ, R9.reuse, RZ, 0x33, !PT ;  /* 0x00000009ff0bb212 */ /* 0x080fe400078e33ff */
[----:B------:R-:W-:-:S03]  /*17d0*/  IADD3 R9, PT, PT, R2, -R9, RZ ;  /* 0x8000000902097210 */ /* 0x000fc60007ffe0ff */
[--C-:B------:R-:W-:Y:S02]  /*17e0*/  IMAD R13, R0, R11, R11.reuse ;  /* 0x0000000b000d7224 */ /* 0x100fe400078e020b */
[----:B------:R-:W-:Y:S02]  /*17f0*/  IMAD.MOV.U32 R23, RZ, RZ, R11 ;  /* 0x000000ffff177224 */ /* 0x000fe400078e000b */
[----:B------:R-:W-:Y:S02]  /*1800*/  IMAD.IADD R13, R8, 0x1, -R13 ;  /* 0x00000001080d7824 */ /* 0x000fe400078e0a0d */
[----:B------:R-:W-:-:S04]  /*1810*/  IMAD.WIDE.U32 R8, R9, 0x4, R4 ;  /* 0x0000000409087825 */ /* 0x000fc800078e0004 */
[----:B------:R-:W-:Y:S01]  /*1820*/  VIADD R0, R0, 0x2 ;  /* 0x0000000200007836 */ /* 0x000fe20000000000 */
[----:B------:R1:W-:Y:S06]  /*1830*/  ST.E desc[UR36][R8.64], R13 ;  /* 0x0000000d08007985 */ /* 0x0003ec000c101924 */
.L_x_11:
[----:B------:R-:W-:Y:S05]  /*1840*/  @P0 BRA `(.L_x_8) ;  /* 0x0000000000500947 */ /* 0x000fea0003800000 */
[----:B-1----:R-:W1:Y:S01]  /*1850*/  I2F.U32.RP R3, R0 ;  /* 0x0000000000037306 */ /* 0x002e620000209000 */
[----:B------:R-:W-:-:S07]  /*1860*/  ISETP.NE.U32.AND P1, PT, R0, RZ, PT ;  /* 0x000000ff0000720c */ /* 0x000fce0003f25070 */
[----:B-1----:R-:W1:Y:S02]  /*1870*/  MUFU.RCP R3, R3 ;  /* 0x0000000300037308 */ /* 0x002e640000001000 */
[----:B-1----:R-:W-:-:S06]  /*1880*/  VIADD R6, R3, 0xffffffe ;  /* 0x0ffffffe03067836 */ /* 0x002fcc0000000000 */
[----:B------:R1:W0:Y:S02]  /*1890*/  F2I.FTZ.U32.TRUNC.NTZ R7, R6 ;  /* 0x0000000600077305 */ /* 0x000224000021f000 */
[----:B-1----:R-:W-:Y:S01]  /*18a0*/  IMAD.MOV.U32 R6, RZ, RZ, RZ ;  /* 0x000000ffff067224 */ /* 0x002fe200078e00ff */
[----:B0-----:R-:W-:-:S05]  /*18b0*/  IADD3 R9, PT, PT, RZ, -R7, RZ ;  /* 0x80000007ff097210 */ /* 0x001fca0007ffe0ff */
[----:B------:R-:W-:-:S04]  /*18c0*/  IMAD R9, R9, R0, RZ ;  /* 0x0000000009097224 */ /* 0x000fc800078e02ff */
[----:B------:R-:W-:-:S04]  /*18d0*/  IMAD.HI.U32 R8, R7, R9, R6 ;  /* 0x0000000907087227 */ /* 0x000fc800078e0006 */
[----:B------:R-:W-:Y:S02]  /*18e0*/  IMAD.IADD R7, R2, 0x1, -R0 ;  /* 0x0000000102077824 */ /* 0x000fe400078e0a00 */
[----:B------:R-:W-:-:S04]  /*18f0*/  IMAD.HI.U32 R8, R8, R23, RZ ;  /* 0x0000001708087227 */ /* 0x000fc800078e00ff */
[----:B------:R-:W-:Y:S02]  /*1900*/  IMAD.MOV R8, RZ, RZ, -R8 ;  /* 0x000000ffff087224 */ /* 0x000fe400078e0a08 */
[----:B------:R-:W-:-:S04]  /*1910*/  IMAD.WIDE.U32 R6, R7, 0x4, R4 ;  /* 0x0000000407067825 */ /* 0x000fc800078e0004 */
[----:B------:R-:W-:-:S05]  /*1920*/  IMAD R23, R0, R8, R23 ;  /* 0x0000000800177224 */ /* 0x000fca00078e0217 */
[----:B------:R-:W-:-:S13]  /*1930*/  ISETP.GE.U32.AND P0, PT, R23, R0, PT ;  /* 0x000000001700720c */ /* 0x000fda0003f06070 */
[----:B------:R-:W-:-:S05]  /*1940*/  @P0 IMAD.IADD R23, R23, 0x1, -R0 ;  /* 0x0000000117170824 */ /* 0x000fca00078e0a00 */
[----:B------:R-:W-:-:S13]  /*1950*/  ISETP.GE.U32.AND P0, PT, R23, R0, PT ;  /* 0x000000001700720c */ /* 0x000fda0003f06070 */
[-C--:B------:R-:W-:Y:S02]  /*1960*/  @P0 IADD3 R23, PT, PT, R23, -R0.reuse, RZ ;  /* 0x8000000017170210 */ /* 0x080fe40007ffe0ff */
[----:B------:R-:W-:-:S05]  /*1970*/  @!P1 LOP3.LUT R23, RZ, R0, RZ, 0x33, !PT ;  /* 0x00000000ff179212 */ /* 0x000fca00078e33ff */
[----:B------:R2:W-:Y:S02]  /*1980*/  ST.E desc[UR36][R6.64], R23 ;  /* 0x0000001706007985 */ /* 0x0005e4000c101924 */
.L_x_8:
[----:B-1----:R-:W3:Y:S01]  /*1990*/  LD.E R3, desc[UR36][R16.64] ;  /* 0x0000002410037980 */ /* 0x002ee2000c101900 */
[----:B------:R-:W-:Y:S01]  /*19a0*/  BSSY.RECONVERGENT B0, `(.L_x_12) ;  /* 0x00005cf000007945 */ /* 0x000fe20003800200 */
[----:B---3--:R-:W-:-:S13]  /*19b0*/  ISETP.GE.U32.AND P0, PT, R3, R2, PT ;  /* 0x000000020300720c */ /* 0x008fda0003f06070 */
[----:B------:R-:W-:Y:S05]  /*19c0*/  @P0 BRA `(.L_x_13) ;  /* 0x0000005c00300947 */ /* 0x000fea0003800000 */
[----:B--2---:R-:W1:Y:S01]  /*19d0*/  LDC.64 R6, c[0x0][0x380] ;  /* 0x0000e000ff067b82 */ /* 0x004e620000000a00 */
[C---:B0-----:R-:W-:Y:S01]  /*19e0*/  LOP3.LUT R8, R2.reuse, 0x3, RZ, 0xc0, !PT ;  /* 0x0000000302087812 */ /* 0x041fe200078ec0ff */
[C---:B------:R-:W-:Y:S01]  /*19f0*/  VIADD R3, R2.reuse, 0xffffffff ;  /* 0xffffffff02037836 */ /* 0x040fe20000000000 */
[C---:B------:R-:W-:Y:S02]  /*1a00*/  LOP3.LUT R9, R2.reuse, 0xf, RZ, 0xc0, !PT ;  /* 0x0000000f02097812 */ /* 0x040fe400078ec0ff */
[----:B------:R-:W-:Y:S01]  /*1a10*/  LOP3.LUT R30, R2, 0xfffffff8, RZ, 0xc0, !PT ;  /* 0xfffffff8021e7812 */ /* 0x000fe200078ec0ff */
[----:B------:R-:W-:Y:S02]  /*1a20*/  VIADD R32, R8, 0xffffffff ;  /* 0xffffffff08207836 */ /* 0x000fe40000000000 */
[----:B------:R-:W0:Y:S01]  /*1a30*/  LDC.64 R12, c[0x0][0x388] ;  /* 0x0000e200ff0c7b82 */ /* 0x000e220000000a00 */
[----:B-1----:R-:W-:-:S05]  /*1a40*/  IADD3 R0, P0, PT, R6, 0x8, RZ ;  /* 0x0000000806007810 */ /* 0x002fca0007f1e0ff */
[----:B------:R-:W-:Y:S01]  /*1a50*/  IMAD.X R6, RZ, RZ, R7, P0 ;  /* 0x000000ffff067224 */ /* 0x000fe200000e0607 */
[----:B------:R-:W-:Y:S01]  /*1a60*/  LOP3.LUT R7, R2, 0x7, RZ, 0xc0, !PT ;  /* 0x0000000702077812 */ /* 0x000fe200078ec0ff */
[----:B0-----:R-:W-:-:S04]  /*1a70*/  IMAD.WIDE.U32 R12, R22, 0x8, R12 ;  /* 0x00000008160c7825 */ /* 0x001fc800078e000c */
[----:B------:R-:W-:-:S07]  /*1a80*/  VIADD R31, R7, 0xffffffff ;  /* 0xffffffff071f7836 */ /* 0x000fce0000000000 */
.L_x_80:
[----:B------:R-:W-:Y:S02]  /*1a90*/  ISETP.GE.U32.AND P0, PT, R3, 0xf, PT ;  /* 0x0000000f0300780c */ /* 0x000fe40003f06070 */
[----:B------:R-:W-:Y:S02]  /*1aa0*/  CS2R R14, SRZ ;  /* 0x00000000000e7805 */ /* 0x000fe4000001ff00 */
[----:B------:R-:W-:-:S09]  /*1ab0*/  ISETP.NE.AND P1, PT, R9, RZ, PT ;  /* 0x000000ff0900720c */ /* 0x000fd20003f25270 */
[----:B-----5:R-:W-:Y:S05]  /*1ac0*/  @!P0 BRA `(.L_x_14) ;  /* 0x0000000400348947 */ /* 0x020fea0003800000 */
[----:B------:R-:W-:Y:S01]  /*1ad0*/  IADD3 R10, P0, PT, R16, 0x20, RZ ;  /* 0x00000020100a7810 */ /* 0x000fe20007f1e0ff */
[----:B------:R-:W-:Y:S01]  /*1ae0*/  HFMA2 R14, -RZ, RZ, 0, 0 ;  /* 0x00000000ff0e7431 */ /* 0x000fe200000001ff */
[----:B------:R-:W-:Y:S01]  /*1af0*/  LOP3.LUT R15, R2, 0xfffffff0, RZ, 0xc0, !PT ;  /* 0xfffffff0020f7812 */ /* 0x000fe200078ec0ff */
[----:B------:R-:W-:Y:S02]  /*1b00*/  BSSY.RECONVERGENT B1, `(.L_x_14) ;  /* 0x0000049000017945 */ /* 0x000fe40003800200 */
[----:B------:R-:W-:Y:S02]  /*1b10*/  IMAD.X R11, RZ, RZ, R17, P0 ;  /* 0x000000ffff0b7224 */ /* 0x000fe400000e0611 */
[----:B------:R-:W-:-:S07]  /*1b20*/  IMAD.MOV R33, RZ, RZ, -R15 ;  /* 0x000000ffff217224 */ /* 0x000fce00078e0a0f */
.L_x_15:
[----:B------:R-:W2:Y:S04]  /*1b30*/  LD.E R29, desc[UR36][R10.64+-0x20] ;  /* 0xffffe0240a1d7980 */ /* 0x000ea8000c101900 */
[----:B------:R-:W3:Y:S04]  /*1b40*/  LD.E R34, desc[UR36][R10.64+-0x1c] ;  /* 0xffffe4240a227980 */ /* 0x000ee8000c101900 */
[----:B------:R-:W4:Y:S04]  /*1b50*/  LD.E R27, desc[UR36][R10.64+-0x18] ;  /* 0xffffe8240a1b7980 */ /* 0x000f28000c101900 */
[----:B------:R-:W5:Y:S04]  /*1b60*/  LD.E R26, desc[UR36][R10.64+-0x14] ;  /* 0xffffec240a1a7980 */ /* 0x000f68000c101900 */
[----:B------:R-:W5:Y:S04]  /*1b70*/  LD.E R18, desc[UR36][R10.64+-0x10] ;  /* 0xfffff0240a127980 */ /* 0x000f68000c101900 */
[----:B------:R-:W5:Y:S04]  /*1b80*/  LD.E R25, desc[UR36][R10.64+-0xc] ;  /* 0xfffff4240a197980 */ /* 0x000f68000c101900 */
[----:B------:R-:W5:Y:S04]  /*1b90*/  LD.E R24, desc[UR36][R10.64+-0x8] ;  /* 0xfffff8240a187980 */ /* 0x000f68000c101900 */
[----:B------:R-:W5:Y:S04]  /*1ba0*/  LD.E R23, desc[UR36][R10.64+-0x4] ;  /* 0xfffffc240a177980 */ /* 0x000f68000c101900 */
[----:B------:R-:W5:Y:S04]  /*1bb0*/  LD.E R22, desc[UR36][R10.64] ;  /* 0x000000240a167980 */ /* 0x000f68000c101900 */
[----:B------:R-:W5:Y:S04]  /*1bc0*/  LD.E R21, desc[UR36][R10.64+0x4] ;  /* 0x000004240a157980 */ /* 0x000f68000c101900 */
[----:B------:R-:W5:Y:S04]  /*1bd0*/  LD.E R20, desc[UR36][R10.64+0x8] ;  /* 0x000008240a147980 */ /* 0x000f68000c101900 */
[----:B------:R-:W5:Y:S01]  /*1be0*/  LD.E R19, desc[UR36][R10.64+0xc] ;  /* 0x00000c240a137980 */ /* 0x000f62000c101900 */
[----:B--2---:R-:W-:-:S03]  /*1bf0*/  IMAD.IADD R29, R29, 0x1, R14 ;  /* 0x000000011d1d7824 */ /* 0x004fc600078e020e */
[----:B------:R-:W2:Y:S02]  /*1c00*/  LD.E R14, desc[UR36][R10.64+0x10] ;  /* 0x000010240a0e7980 */ /* 0x000ea4000c101900 */
[----:B------:R-:W-:-:S04]  /*1c10*/  LEA.HI R28, R29, R29, RZ, 0x1 ;  /* 0x0000001d1d1c7211 */ /* 0x000fc800078f08ff */
[----:B------:R-:W-:-:S04]  /*1c20*/  LOP3.LUT R28, R28, 0xfffffffe, RZ, 0xc0, !PT ;  /* 0xfffffffe1c1c7812 */ /* 0x000fc800078ec0ff */
[----:B---3--:R-:W-:Y:S02]  /*1c30*/  IADD3 R34, PT, PT, R34, R29, -R28 ;  /* 0x0000001d22227210 */ /* 0x008fe40007ffe81c */
[----:B------:R-:W3:Y:S02]  /*1c40*/  LD.E R28, desc[UR36][R10.64+0x14] ;  /* 0x000014240a1c7980 */ /* 0x000ee4000c101900 */
[----:B------:R-:W-:-:S04]  /*1c50*/  LEA.HI R29, R34, R34, RZ, 0x1 ;  /* 0x00000022221d7211 */ /* 0x000fc800078f08ff */
[----:B------:R-:W-:-:S04]  /*1c60*/  LOP3.LUT R29, R29, 0xfffffffe, RZ, 0xc0, !PT ;  /* 0xfffffffe1d1d7812 */ /* 0x000fc800078ec0ff */
[----:B----4-:R-:W-:Y:S02]  /*1c70*/  IADD3 R29, PT, PT, R27, R34, -R29 ;  /* 0x000000221b1d7210 */ /* 0x010fe40007ffe81d */
[----:B------:R-:W4:Y:S02]  /*1c80*/  LD.E R27, desc[UR36][R10.64+0x18] ;  /* 0x000018240a1b7980 */ /* 0x000f24000c101900 */
[----:B------:R-:W-:-:S04]  /*1c90*/  LEA.HI R34, R29, R29, RZ, 0x1 ;  /* 0x0000001d1d227211 */ /* 0x000fc800078f08ff */
[----:B------:R-:W-:-:S04]  /*1ca0*/  LOP3.LUT R34, R34, 0xfffffffe, RZ, 0xc0, !PT ;  /* 0xfffffffe22227812 */ /* 0x000fc800078ec0ff */
[----:B-----5:R-:W-:Y:S02]  /*1cb0*/  IADD3 R29, PT, PT, R26, R29, -R34 ;  /* 0x0000001d1a1d7210 */ /* 0x020fe40007ffe822 */
[----:B------:R0:W5:Y:S01]  /*1cc0*/  LD.E R26, desc[UR36][R10.64+0x1c] ;  /* 0x00001c240a1a7980 */ /* 0x000162000c101900 */
[----:B------:R-:W-:Y:S01]  /*1cd0*/  VIADD R33, R33, 0x10 ;  /* 0x0000001021217836 */ /* 0x000fe20000000000 */
[----:B------:R-:W-:-:S04]  /*1ce0*/  LEA.HI R34, R29, R29, RZ, 0x1 ;  /* 0x0000001d1d227211 */ /* 0x000fc800078f08ff */
[----:B------:R-:W-:Y:S02]  /*1cf0*/  LOP3.LUT R34, R34, 0xfffffffe, RZ, 0xc0, !PT ;  /* 0xfffffffe22227812 */ /* 0x000fe400078ec0ff */
[----:B------:R-:W-:Y:S02]  /*1d00*/  ISETP.NE.AND P0, PT, R33, RZ, PT ;  /* 0x000000ff2100720c */ /* 0x000fe40003f05270 */
[----:B------:R-:W-:Y:S02]  /*1d10*/  IADD3 R18, PT, PT, R18, R29, -R34 ;  /* 0x0000001d12127210 */ /* 0x000fe40007ffe822 */
[----:B0-----:R-:W-:Y:S02]  /*1d20*/  IADD3 R10, P2, PT, R10, 0x40, RZ ;  /* 0x000000400a0a7810 */ /* 0x001fe40007f5e0ff */
[----:B------:R-:W-:Y:S02]  /*1d30*/  LEA.HI R29, R18, R18, RZ, 0x1 ;  /* 0x00000012121d7211 */ /* 0x000fe400078f08ff */
[----:B------:R-:W-:-:S02]  /*1d40*/  IADD3.X R11, PT, PT, RZ, R11, RZ, P2, !PT ;  /* 0x0000000bff0b7210 */ /* 0x000fc400017fe4ff */
[----:B------:R-:W-:-:S04]  /*1d50*/  LOP3.LUT R29, R29, 0xfffffffe, RZ, 0xc0, !PT ;  /* 0xfffffffe1d1d7812 */ /* 0x000fc800078ec0ff */
[----:B------:R-:W-:-:S04]  /*1d60*/  IADD3 R25, PT, PT, R25, R18, -R29 ;  /* 0x0000001219197210 */ /* 0x000fc80007ffe81d */
[----:B------:R-:W-:-:S04]  /*1d70*/  LEA.HI R18, R25, R25, RZ, 0x1 ;  /* 0x0000001919127211 */ /* 0x000fc800078f08ff */
        /* <DEDUP_REMOVED lines=19> */
[----:B--2---:R-:W-:-:S04]  /*1eb0*/  IADD3 R19, PT, PT, R14, R19, -R18 ;  /* 0x000000130e137210 */ /* 0x004fc80007ffe812 */
[----:B------:R-:W-:-:S04]  /*1ec0*/  LEA.HI R14, R19, R19, RZ, 0x1 ;  /* 0x00000013130e7211 */ /* 0x000fc800078f08ff */
[----:B------:R-:W-:-:S04]  /*1ed0*/  LOP3.LUT R14, R14, 0xfffffffe, RZ, 0xc0, !PT ;  /* 0xfffffffe0e0e7812 */ /* 0x000fc800078ec0ff */
[----:B---3--:R-:W-:-:S04]  /*1ee0*/  IADD3 R14, PT, PT, R28, R19, -R14 ;  /* 0x000000131c0e7210 */ /* 0x008fc80007ffe80e */
[----:B------:R-:W-:-:S04]  /*1ef0*/  LEA.HI R18, R14, R14, RZ, 0x1 ;  /* 0x0000000e0e127211 */ /* 0x000fc800078f08ff */
[----:B------:R-:W-:-:S04]  /*1f00*/  LOP3.LUT R18, R18, 0xfffffffe, RZ, 0xc0, !PT ;  /* 0xfffffffe12127812 */ /* 0x000fc800078ec0ff */
[----:B----4-:R-:W-:-:S04]  /*1f10*/  IADD3 R27, PT, PT, R27, R14, -R18 ;  /* 0x0000000e1b1b7210 */ /* 0x010fc80007ffe812 */
[----:B------:R-:W-:-:S04]  /*1f20*/  LEA.HI R14, R27, R27, RZ, 0x1 ;  /* 0x0000001b1b0e7211 */ /* 0x000fc800078f08ff */
[----:B------:R-:W-:-:S04]  /*1f30*/  LOP3.LUT R14, R14, 0xfffffffe, RZ, 0xc0, !PT ;  /* 0xfffffffe0e0e7812 */ /* 0x000fc800078ec0ff */
[----:B-----5:R-:W-:-:S04]  /*1f40*/  IADD3 R14, PT, PT, R26, R27, -R14 ;  /* 0x0000001b1a0e7210 */ /* 0x020fc80007ffe80e */
[----:B------:R-:W-:-:S04]  /*1f50*/  LEA.HI R18, R14, R14, RZ, 0x1 ;  /* 0x0000000e0e127211 */ /* 0x000fc800078f08ff */
[----:B------:R-:W-:-:S05]  /*1f60*/  LOP3.LUT R19, R18, 0xfffffffe, RZ, 0xc0, !PT ;  /* 0xfffffffe12137812 */ /* 0x000fca00078ec0ff */
[----:B------:R-:W-:Y:S01]  /*1f70*/  IMAD.IADD R14, R14, 0x1, -R19 ;  /* 0x000000010e0e7824 */ /* 0x000fe200078e0a13 */
[----:B------:R-:W-:Y:S06]  /*1f80*/  @P0 BRA `(.L_x_15) ;  /* 0xfffffff800e80947 */ /* 0x000fec000383ffff */
[----:B------:R-:W-:Y:S05]  /*1f90*/  BSYNC.RECONVERGENT B1 ;  /* 0x0000000000017941 */ /* 0x000fea0003800200 */
.L_x_14:
[----:B------:R-:W-:Y:S05]  /*1fa0*/  @!P1 BRA `(.L_x_16) ;  /* 0x0000000400489947 */ /* 0x000fea0003800000 */
[----:B------:R-:W-:Y:S01]  /*1fb0*/  VIADD R10, R9, 0xffffffff ;  /* 0xffffffff090a7836 */ /* 0x000fe20000000000 */
[----:B------:R-:W-:-:S04]  /*1fc0*/  ISETP.NE.AND P1, PT, R7, RZ, PT ;  /* 0x000000ff0700720c */ /* 0x000fc80003f25270 */
[----:B------:R-:W-:-:S13]  /*1fd0*/  ISETP.GE.U32.AND P0, PT, R10, 0x7, PT ;  /* 0x000000070a00780c */ /* 0x000fda0003f06070 */
[----:B------:R-:W-:Y:S05]  /*1fe0*/  @!P0 BRA `(.L_x_17) ;  /* 0x00000000008c8947 */ /* 0x000fea0003800000 */
[----:B------:R-:W-:-:S05]  /*1ff0*/  IMAD.WIDE.U32 R10, R15, 0x4, R16 ;  /* 0x000000040f0a7825 */ /* 0x000fca00078e0010 */
[----:B------:R-:W2:Y:S04]  /*2000*/  LD.E R23, desc[UR36][R10.64] ;  /* 0x000000240a177980 */ /* 0x000ea8000c101900 */
[----:B------:R-:W3:Y:S04]  /*2010*/  LD.E R22, desc[UR36][R10.64+0x4] ;  /* 0x000004240a167980 */ /* 0x000ee8000c101900 */
[----:B------:R-:W4:Y:S04]  /*2020*/  LD.E R24, desc[UR36][R10.64+0x8] ;  /* 0x000008240a187980 */ /* 0x000f28000c101900 */
[----:B------:R-:W5:Y:S04]  /*2030*/  LD.E R25, desc[UR36][R10.64+0xc] ;  /* 0x00000c240a197980 */ /* 0x000f68000c101900 */
[----:B------:R-:W5:Y:S04]  /*2040*/  LD.E R20, desc[UR36][R10.64+0x10] ;  /* 0x000010240a147980 */ /* 0x000f68000c101900 */
[----:B------:R-:W5:Y:S04]  /*2050*/  LD.E R19, desc[UR36][R10.64+0x14] ;  /* 0x000014240a137980 */ /* 0x000f68000c101900 */
[----:B------:R-:W5:Y:S04]  /*2060*/  LD.E R18, desc[UR36][R10.64+0x18] ;  /* 0x000018240a127980 */ /* 0x000f68000c101900 */
[----:B------:R0:W5:Y:S01]  /*2070*/  LD.E R21, desc[UR36][R10.64+0x1c] ;  /* 0x00001c240a157980 */ /* 0x000162000c101900 */
[----:B------:R-:W-:-:S02]  /*2080*/  VIADD R15, R15, 0x8 ;  /* 0x000000080f0f7836 */ /* 0x000fc40000000000 */
[----:B--2---:R-:W-:-:S05]  /*2090*/  IMAD.IADD R23, R14, 0x1, R23 ;  /* 0x000000010e177824 */ /* 0x004fca00078e0217 */
        /* <DEDUP_REMOVED lines=9> */
[----:B0-----:R-:W-:-:S04]  /*2130*/  LEA.HI R10, R25, R25, RZ, 0x1 ;  /* 0x00000019190a7211 */ /* 0x001fc800078f08ff */
        /* <DEDUP_REMOVED lines=13> */
[----:B------:R-:W-:-:S07]  /*2210*/  IADD3 R14, PT, PT, R11, -R10, RZ ;  /* 0x8000000a0b0e7210 */ /* 0x000fce0007ffe0ff */
.L_x_17:
[----:B------:R-:W-:Y:S05]  /*2220*/  @!P1 BRA `(.L_x_16) ;  /* 0x0000000000a89947 */ /* 0x000fea0003800000 */
[----:B------:R-:W-:Y:S02]  /*2230*/  ISETP.GE.U32.AND P0, PT, R31, 0x3, PT ;  /* 0x000000031f00780c */ /* 0x000fe40003f06070 */
[----:B------:R-:W-:-:S11]  /*2240*/  ISETP.NE.AND P1, PT, R8, RZ, PT ;  /* 0x000000ff0800720c */ /* 0x000fd60003f25270 */
[----:B------:R-:W-:Y:S05]  /*2250*/  @!P0 BRA `(.L_x_18) ;  /* 0x00000000004c8947 */ /* 0x000fea0003800000 */
[----:B------:R-:W-:-:S05]  /*2260*/  IMAD.WIDE.U32 R10, R15, 0x4, R16 ;  /* 0x000000040f0a7825 */ /* 0x000fca00078e0010 */
[----:B------:R-:W2:Y:S04]  /*2270*/  LD.E R19, desc[UR36][R10.64] ;  /* 0x000000240a137980 */ /* 0x000ea8000c101900 */
[----:B------:R-:W3:Y:S04]  /*2280*/  LD.E R18, desc[UR36][R10.64+0x4] ;  /* 0x000004240a127980 */ /* 0x000ee8000c101900 */
[----:B------:R-:W4:Y:S04]  /*2290*/  LD.E R20, desc[UR36][R10.64+0x8] ;  /* 0x000008240a147980 */ /* 0x000f28000c101900 */
[----:B------:R-:W5:Y:S01]  /*22a0*/  LD.E R21, desc[UR36][R10.64+0xc] ;  /* 0x00000c240a157980 */ /* 0x000f62000c101900 */
        /* <DEDUP_REMOVED lines=13> */
[----:B------:R-:W-:-:S07]  /*2380*/  IMAD.IADD R14, R14, 0x1, -R11 ;  /* 0x000000010e0e7824 */ /* 0x000fce00078e0a0b */
.L_x_18:
[----:B------:R-:W-:Y:S05]  /*2390*/  @!P1 BRA `(.L_x_16) ;  /* 0x00000000004c9947 */ /* 0x000fea0003800000 */
[----:B------:R-:W-:-:S05]  /*23a0*/  IMAD.WIDE.U32 R10, R15, 0x4, R16 ;  /* 0x000000040f0a7825 */ /* 0x000fca00078e0010 */
[----:B------:R-:W2:Y:S01]  /*23b0*/  LD.E R15, desc[UR36][R10.64] ;  /* 0x000000240a0f7980 */ /* 0x000ea2000c101900 */
[----:B------:R-:W-:Y:S01]  /*23c0*/  ISETP.NE.AND P0, PT, R8, 0x1, PT ;  /* 0x000000010800780c */ /* 0x000fe20003f05270 */
[----:B--2---:R-:W-:-:S05]  /*23d0*/  IMAD.IADD R14, R14, 0x1, R15 ;  /* 0x000000010e0e7824 */ /* 0x004fca00078e020f */
[----:B------:R-:W-:-:S04]  /*23e0*/  LEA.HI R15, R14, R14, RZ, 0x1 ;  /* 0x0000000e0e0f7211 */ /* 0x000fc800078f08ff */
[----:B------:R-:W-:-:S04]  /*23f0*/  LOP3.LUT R15, R15, 0xfffffffe, RZ, 0xc0, !PT ;  /* 0xfffffffe0f0f7812 */ /* 0x000fc800078ec0ff */
[----:B------:R-:W-:Y:S01]  /*2400*/  IADD3 R14, PT, PT, R14, -R15, RZ ;  /* 0x8000000f0e0e7210 */ /* 0x000fe20007ffe0ff */
[----:B------:R-:W-:Y:S06]  /*2410*/  @!P0 BRA `(.L_x_16) ;  /* 0x00000000002c8947 */ /* 0x000fec0003800000 */
[----:B------:R-:W2:Y:S01]  /*2420*/  LD.E R15, desc[UR36][R10.64+0x4] ;  /* 0x000004240a0f7980 */ /* 0x000ea2000c101900 */
[----:B------:R-:W-:-:S13]  /*2430*/  ISETP.NE.AND P0, PT, R8, 0x2, PT ;  /* 0x000000020800780c */ /* 0x000fda0003f05270 */
[----:B------:R-:W3:Y:S01]  /*2440*/  @P0 LD.E R19, desc[UR36][R10.64+0x8] ;  /* 0x000008240a130980 */ /* 0x000ee2000c101900 */
[----:B--2---:R-:W-:-:S05]  /*2450*/  IMAD.IADD R14, R14, 0x1, R15 ;  /* 0x000000010e0e7824 */ /* 0x004fca00078e020f */
[----:B------:R-:W-:-:S04]  /*2460*/  LEA.HI R15, R14, R14, RZ, 0x1 ;  /* 0x0000000e0e0f7211 */ /* 0x000fc800078f08ff */
[----:B------:R-:W-:-:S05]  /*2470*/  LOP3.LUT R15, R15, 0xfffffffe, RZ, 0xc0, !PT ;  /* 0xfffffffe0f0f7812 */ /* 0x000fca00078ec0ff */
[----:B------:R-:W-:-:S04]  /*2480*/  IMAD.IADD R14, R14, 0x1, -R15 ;  /* 0x000000010e0e7824 */ /* 0x000fc800078e0a0f */
[----:B---3--:R-:W-:-:S05]  /*2490*/  @P0 IMAD.IADD R19, R14, 0x1, R19 ;  /* 0x000000010e130824 */ /* 0x008fca00078e0213 */
[----:B------:R-:W-:-:S04]  /*24a0*/  @P0 LEA.HI R15, R19, R19, RZ, 0x1 ;  /* 0x00000013130f0211 */ /* 0x000fc800078f08ff */
[----:B------:R-:W-:-:S05]  /*24b0*/  @P0 LOP3.LUT R18, R15, 0xfffffffe, RZ, 0xc0, !PT ;  /* 0xfffffffe0f120812 */ /* 0x000fca00078ec0ff */
[----:B------:R-:W-:-:S07]  /*24c0*/  @P0 IMAD.IADD R14, R19, 0x1, -R18 ;  /* 0x00000001130e0824 */ /* 0x000fce00078e0a12 */
.L_x_16:
[----:B------:R-:W-:Y:S01]  /*24d0*/  BSSY.RECONVERGENT B1, `(.L_x_19) ;  /* 0x000002c000017945 */ /* 0x000fe20003800200 */
[----:B------:R-:W-:-:S07]  /*24e0*/  MOV R15, RZ ;  /* 0x000000ff000f7202 */ /* 0x000fce0000000f00 */
.L_x_29:
[C---:B------:R-:W-:Y:S01]  /*24f0*/  ISETP.NE.AND P0, PT, R15.reuse, RZ, PT ;  /* 0x000000ff0f00720c */ /* 0x040fe20003f05270 */
[----:B------:R-:W-:Y:S01]  /*2500*/  BSSY.RECONVERGENT B2, `(.L_x_20) ;  /* 0x0000025000027945 */ /* 0x000fe20003800200 */
[----:B012---:R-:W-:-:S11]  /*2510*/  IMAD.WIDE.U32 R10, R15, 0x4, R16 ;  /* 0x000000040f0a7825 */ /* 0x007fd600078e0010 */
[----:B------:R-:W-:Y:S05]  /*2520*/  @!P0 BRA `(.L_x_21) ;  /* 0x0000000000588947 */ /* 0x000fea0003800000 */
[----:B------:R-:W-:-:S07]  /*2530*/  IMAD.MOV.U32 R18, RZ, RZ, 0x1 ;  /* 0x00000001ff127424 */ /* 0x000fce00078e00ff */
.L_x_26:
[----:B------:R-:W-:Y:S01]  /*2540*/  BSSY.RELIABLE B3, `(.L_x_22) ;  /* 0x0000010000037945 */ /* 0x000fe20003800100 */
[----:B------:R-:W-:Y:S02]  /*2550*/  IMAD.MOV.U32 R21, RZ, RZ, R18 ;  /* 0x000000ffff157224 */ /* 0x000fe400078e0012 */
[----:B0-----:R-:W-:-:S07]  /*2560*/  IMAD.MOV.U32 R20, RZ, RZ, RZ ;  /* 0x000000ffff147224 */ /* 0x001fce00078e00ff */
.L_x_24:
[----:B------:R-:W-:-:S06]  /*2570*/  IMAD.WIDE.U32 R18, R20, 0x4, R16 ;  /* 0x0000000414127825 */ /* 0x000fcc00078e0010 */
[----:B------:R-:W2:Y:S02]  /*2580*/  LD.E R18, desc[UR36][R18.64] ;  /* 0x0000002412127980 */ /* 0x000ea4000c101900 */
[----:B--2---:R-:W-:-:S13]  /*2590*/  ISETP.NE.AND P0, PT, R18, R21, PT ;  /* 0x000000151200720c */ /* 0x004fda0003f05270 */
[----:B------:R-:W-:Y:S05]  /*25a0*/  @!P0 BRA `(.L_x_23) ;  /* 0x0000000000248947 */ /* 0x000fea0003800000 */
[----:B------:R-:W-:-:S05]  /*25b0*/  VIADD R20, R20, 0x1 ;  /* 0x0000000114147836 */ /* 0x000fca0000000000 */
[----:B------:R-:W-:-:S13]  /*25c0*/  ISETP.NE.AND P0, PT, R20, R15, PT ;  /* 0x0000000f1400720c */ /* 0x000fda0003f05270 */
[----:B------:R-:W-:Y:S05]  /*25d0*/  @P0 BRA `(.L_x_24) ;  /* 0xfffffffc00e40947 */ /* 0x000fea000383ffff */
[----:B------:R-:W2:Y:S02]  /*25e0*/  LD.E R19, desc[UR36][R10.64] ;  /* 0x000000240a137980 */ /* 0x000ea4000c101900 */
[----:B--2---:R-:W-:-:S13]  /*25f0*/  ISETP.NE.AND P0, PT, R19, RZ, PT ;  /* 0x000000ff1300720c */ /* 0x004fda0003f05270 */
[----:B------:R-:W-:Y:S05]  /*2600*/  @!P0 BREAK.RELIABLE B3 ;  /* 0x0000000000038942 */ /* 0x000fea0003800100 */
[----:B------:R-:W-:Y:S05]  /*2610*/  @!P0 BRA `(.L_x_25) ;  /* 0x0000000000488947 */ /* 0x000fea0003800000 */
[----:B------:R-:W-:-:S05]  /*2620*/  IADD3 R19, PT, PT, R19, -0x1, RZ ;  /* 0xffffffff13137810 */ /* 0x000fca0007ffe0ff */
[----:B------:R0:W-:Y:S02]  /*2630*/  ST.E desc[UR36][R10.64], R19 ;  /* 0x000000130a007985 */ /* 0x0001e4000c101924 */
.L_x_23:
[----:B------:R-:W-:Y:S05]  /*2640*/  BSYNC.RELIABLE B3 ;  /* 0x0000000000037941 */ /* 0x000fea0003800100 */
.L_x_22:
[C---:B------:R-:W-:Y:S01]  /*2650*/  ISETP.NE.AND P0, PT, R21.reuse, R2, PT ;  /* 0x000000021500720c */ /* 0x040fe20003f05270 */
[----:B------:R-:W-:-:S12]  /*2660*/  VIADD R18, R21, 0x1 ;  /* 0x0000000115127836 */ /* 0x000fd80000000000 */
[----:B------:R-:W-:Y:S05]  /*2670*/  @P0 BRA `(.L_x_26) ;  /* 0xfffffffc00b00947 */ /* 0x000fea000383ffff */
[----:B------:R-:W-:Y:S05]  /*2680*/  BRA `(.L_x_27) ;  /* 0x0000000000307947 */ /* 0x000fea0003800000 */
.L_x_21:
[----:B------:R-:W2:Y:S01]  /*2690*/  LD.E R18, desc[UR36][R10.64] ;  /* 0x000000240a127980 */ /* 0x000ea2000c101900 */
[----:B------:R-:W-:Y:S01]  /*26a0*/  IMAD.MOV.U32 R21, RZ, RZ, 0x1 ;  /* 0x00000001ff157424 */ /* 0x000fe200078e00ff */
[----:B--2---:R-:W-:-:S13]  /*26b0*/  ISETP.NE.AND P0, PT, R18, RZ, PT ;  /* 0x000000ff1200720c */ /* 0x004fda0003f05270 */
[----:B------:R-:W-:Y:S05]  /*26c0*/  @!P0 BRA `(.L_x_25) ;  /* 0x00000000001c8947 */ /* 0x000fea0003800000 */
.L_x_28:
[----:B-1----:R-:W-:Y:S01]  /*26d0*/  VIADD R18, R18, 0xffffffff ;  /* 0xffffffff12127836 */ /* 0x002fe20000000000 */
[----:B------:R-:W-:-:S04]  /*26e0*/  ISETP.NE.AND P0, PT, R21, R2, PT ;  /* 0x000000021500720c */ /* 0x000fc80003f05270 */
[----:B------:R1:W-:Y:S09]  /*26f0*/  ST.E desc[UR36][R10.64], R18 ;  /* 0x000000120a007985 */ /* 0x0003f2000c101924 */
[----:B------:R-:W-:Y:S05]  /*2700*/  @!P0 BRA `(.L_x_27) ;  /* 0x0000000000108947 */ /* 0x000fea0003800000 */
[----:B------:R-:W-:Y:S01]  /*2710*/  ISETP.NE.AND P0, PT, R18, RZ, PT ;  /* 0x000000ff1200720c */ /* 0x000fe20003f05270 */
[----:B------:R-:W-:-:S12]  /*2720*/  VIADD R21, R21, 0x1 ;  /* 0x0000000115157836 */ /* 0x000fd80000000000 */
[----:B------:R-:W-:Y:S05]  /*2730*/  @P0 BRA `(.L_x_28) ;  /* 0xfffffffc00e40947 */ /* 0x000fea000383ffff */
.L_x_25:
[----:B------:R2:W-:Y:S02]  /*2740*/  ST.E desc[UR36][R10.64], R21 ;  /* 0x000000150a007985 */ /* 0x0005e4000c101924 */
.L_x_27:
[----:B------:R-:W-:Y:S05]  /*2750*/  BSYNC.RECONVERGENT B2 ;  /* 0x0000000000027941 */ /* 0x000fea0003800200 */
.L_x_20:
[----:B------:R-:W-:-:S04]  /*2760*/  IADD3 R15, PT, PT, R15, 0x1, RZ ;  /* 0x000000010f0f7810 */ /* 0x000fc80007ffe0ff */
[----:B------:R-:W-:-:S13]  /*2770*/  ISETP.NE.AND P0, PT, R15, R2, PT ;  /* 0x000000020f00720c */ /* 0x000fda0003f05270 */
[----:B------:R-:W-:Y:S05]  /*2780*/  @P0 BRA `(.L_x_29) ;  /* 0xfffffffc00580947 */ /* 0x000fea000383ffff */
[----:B------:R-:W-:Y:S05]  /*2790*/  BSYNC.RECONVERGENT B1 ;  /* 0x0000000000017941 */ /* 0x000fea0003800200 */
.L_x_19:
[----:B------:R-:W-:Y:S01]  /*27a0*/  ISETP.GE.U32.AND P1, PT, R3, 0x7, PT ;  /* 0x000000070300780c */ /* 0x000fe20003f26070 */
[----:B------:R-:W-:Y:S01]  /*27b0*/  IMAD.MOV.U32 R25, RZ, RZ, RZ ;  /* 0x000000ffff197224 */ /* 0x000fe200078e00ff */
[----:B------:R-:W-:Y:S01]  /*27c0*/  ISETP.NE.AND P0, PT, R14, RZ, PT ;  /* 0x000000ff0e00720c */ /* 0x000fe20003f05270 */
[----:B------:R-:W-:-:S05]  /*27d0*/  IMAD.MOV.U32 R14, RZ, RZ, 0x3ff00000 ;  /* 0x3ff00000ff0e7424 */ /* 0x000fca00078e00ff */
[----:B------:R-:W-:Y:S01]  /*27e0*/  FSEL R15, R14, -1.875, !P0 ;  /* 0xbff000000e0f7808 */ /* 0x000fe20004000000 */
[----:B------:R-:W-:-:S04]  /*27f0*/  IMAD.MOV.U32 R14, RZ, RZ, RZ ;  /* 0x000000ffff0e7224 */ /* 0x000fc800078e00ff */
[----:B------:R-:W-:Y:S05]  /*2800*/  @!P1 BRA `(.L_x_30) ;  /* 0x0000000400209947 */ /* 0x000fea0003800000 */
[----:B------:R-:W-:Y:S01]  /*2810*/  BSSY.RECONVERGENT B1, `(.L_x_31) ;  /* 0x0000046000017945 */ /* 0x000fe20003800200 */
[----:B------:R-:W-:-:S07]  /*2820*/  IMAD.MOV.U32 R33, RZ, RZ, RZ ;  /* 0x000000ffff217224 */ /* 0x000fce00078e00ff */
.L_x_32:
[----:B--2---:R-:W-:-:S05]  /*2830*/  IMAD.WIDE.U32 R20, R33, 0x4, R16 ;  /* 0x0000000421147825 */ /* 0x004fca00078e0010 */
[----:B01----:R-:W2:Y:S01]  /*2840*/  LD.E R10, desc[UR36][R20.64] ;  /* 0x00000024140a7980 */ /* 0x003ea2000c101900 */
[----:B------:R-:W-:-:S03]  /*2850*/  IMAD R29, R2, R33, RZ ;  /* 0x00000021021d7224 */ /* 0x000fc600078e02ff */
[----:B------:R-:W3:Y:S04]  /*2860*/  LD.E R28, desc[UR36][R20.64+0x4] ;  /* 0x00000424141c7980 */ /* 0x000ee8000c101900 */
[----:B------:R-:W4:Y:S04]  /*2870*/  LD.E R23, desc[UR36][R20.64+0x8] ;  /* 0x0000082414177980 */ /* 0x000f28000c101900 */
[----:B------:R-:W5:Y:S04]  /*2880*/  LD.E R22, desc[UR36][R20.64+0xc] ;  /* 0x00000c2414167980 */ /* 0x000f68000c101900 */
[----:B------:R-:W5:Y:S04]  /*2890*/  LD.E R19, desc[UR36][R20.64+0x10] ;  /* 0x0000102414137980 */ /* 0x000f68000c101900 */
[----:B------:R-:W5:Y:S01]  /*28a0*/  LD.E R18, desc[UR36][R20.64+0x14] ;  /* 0x0000142414127980 */ /* 0x000f62000c101900 */
[----:B--2---:R-:W-:-:S04]  /*28b0*/  IADD3 R11, P0, PT, R29, R10, RZ ;  /* 0x0000000a1d0b7210 */ /* 0x004fc80007f1e0ff */
[----:B------:R-:W-:Y:S02]  /*28c0*/  LEA.HI.X.SX32 R10, R10, RZ, 0x1, P0 ;  /* 0x000000ff0a0a7211 */ /* 0x000fe400000f0eff */
[----:B------:R-:W-:-:S04]  /*28d0*/  LEA R24, P0, R11, R0, 0x3 ;  /* 0x000000000b187211 */ /* 0x000fc800078018ff */
[----:B------:R-:W-:Y:S02]  /*28e0*/  LEA.HI.X R25, R11, R6, R10, 0x3, P0 ;  /* 0x000000060b197211 */ /* 0x000fe400000f1c0a */
[----:B------:R-:W2:Y:S04]  /*28f0*/  LD.E R11, desc[UR36][R20.64+0x18] ;  /* 0x00001824140b7980 */ /* 0x000ea8000c101900 */
[----:B------:R4:W2:Y:S04]  /*2900*/  LDG.E.64 R26, desc[UR36][R24.64+-0x8] ;  /* 0xfffff824181a7981 */ /* 0x0008a8000c1e1b00 */
[----:B------:R0:W2:Y:S01]  /*2910*/  LD.E R10, desc[UR36][R20.64+0x1c] ;  /* 0x00001c24140a7980 */ /* 0x0000a2000c101900 */
[----:B------:R-:W-:-:S04]  /*2920*/  IADD3 R35, PT, PT, R2, R29, RZ ;  /* 0x0000001d02237210 */ /* 0x000fc80007ffe0ff */
[----:B---3--:R-:W-:Y:S01]  /*2930*/  IADD3 R29, P0, PT, R35, R28, RZ ;  /* 0x0000001c231d7210 */ /* 0x008fe20007f1e0ff */
[----:B------:R-:W-:-:S03]  /*2940*/  IMAD.IADD R35, R2, 0x1, R35 ;  /* 0x0000000102237824 */ /* 0x000fc600078e0223 */
[----:B------:R-:W-:Y:S01]  /*2950*/  LEA.HI.X.SX32 R28, R28, RZ, 0x1, P0 ;  /* 0x000000ff1c1c7211 */ /* 0x000fe200000f0eff */
[----:B------:R-:W-:Y:S01]  /*2960*/  IMAD.IADD R37, R2, 0x1, R35 ;  /* 0x0000000102257824 */ /* 0x000fe200078e0223 */
[----:B----4-:R-:W-:-:S03]  /*2970*/  IADD3 R25, P1, PT, R35, R23, RZ ;  /* 0x0000001723197210 */ /* 0x010fc60007f3e0ff */
[----:B0-----:R-:W-:Y:S01]  /*2980*/  IMAD.IADD R21, R2, 0x1, R37 ;  /* 0x0000000102157824 */ /* 0x001fe200078e0225 */
[----:B-----5:R-:W-:Y:S02]  /*2990*/  IADD3 R35, P2, PT, R37, R22, RZ ;  /* 0x0000001625237210 */ /* 0x020fe40007f5e0ff */
[----:B------:R-:W-:Y:S02]  /*29a0*/  LEA.HI.X.SX32 R23, R23, RZ, 0x1, P1 ;  /* 0x000000ff17177211 */ /* 0x000fe400008f0eff */
[----:B------:R-:W-:Y:S02]  /*29b0*/  LEA.HI.X.SX32 R20, R22, RZ, 0x1, P2 ;  /* 0x000000ff16147211 */ /* 0x000fe400010f0eff */
[-C--:B------:R-:W-:Y:S01]  /*29c0*/  LEA R22, P1, R35, R0.reuse, 0x3 ;  /* 0x0000000023167211 */ /* 0x080fe200078218ff */
[----:B--2---:R-:W-:Y:S01]  /*29d0*/  DMUL R26, R26, R14 ;  /* 0x0000000e1a1a7228 */ /* 0x004fe20000000000 */
[----:B------:R-:W-:-:S04]  /*29e0*/  LEA R14, P0, R29, R0, 0x3 ;  /* 0x000000001d0e7211 */ /* 0x000fc800078018ff */
[----:B------:R-:W-:Y:S02]  /*29f0*/  LEA.HI.X R15, R29, R6, R28, 0x3, P0 ;  /* 0x000000061d0f7211 */ /* 0x000fe400000f1c1c */
[----:B------:R-:W-:-:S04]  /*2a00*/  LEA R24, P0, R25, R0, 0x3 ;  /* 0x0000000019187211 */ /* 0x000fc800078018ff */
[----:B------:R-:W2:Y:S01]  /*2a10*/  LDG.E.64 R14, desc[UR36][R14.64+-0x8] ;  /* 0xfffff8240e0e7981 */ /* 0x000ea2000c1e1b00 */
[-C--:B------:R-:W-:Y:S02]  /*2a20*/  LEA.HI.X R25, R25, R6.reuse, R23, 0x3, P0 ;  /* 0x0000000619197211 */ /* 0x080fe400000f1c17 */
[----:B------:R-:W-:Y:S02]  /*2a30*/  IADD3 R29, P0, PT, R21, R19, RZ ;  /* 0x00000013151d7210 */ /* 0x000fe40007f1e0ff */
[----:B------:R-:W-:Y:S01]  /*2a40*/  LEA.HI.X R23, R35, R6, R20, 0x3, P1 ;  /* 0x0000000623177211 */ /* 0x000fe200008f1c14 */
[----:B------:R-:W-:Y:S01]  /*2a50*/  IMAD.IADD R35, R2, 0x1, R21 ;  /* 0x0000000102237824 */ /* 0x000fe200078e0215 */
[----:B------:R-:W-:Y:S01]  /*2a60*/  LEA.HI.X.SX32 R19, R19, RZ, 0x1, P0 ;  /* 0x000000ff13137211 */ /* 0x000fe200000f0eff */
[----:B------:R-:W3:Y:S01]  /*2a70*/  LDG.E.64 R24, desc[UR36][R24.64+-0x8] ;  /* 0xfffff82418187981 */ /* 0x000ee2000c1e1b00 */
[----:B------:R-:W-:-:S03]  /*2a80*/  LEA R20, P0, R29, R0, 0x3 ;  /* 0x000000001d147211 */ /* 0x000fc600078018ff */
[----:B------:R-:W4:Y:S01]  /*2a90*/  LDG.E.64 R22, desc[UR36][R22.64+-0x8] ;  /* 0xfffff82416167981 */ /* 0x000f22000c1e1b00 */
[----:B------:R-:W-:Y:S02]  /*2aa0*/  LEA.HI.X R21, R29, R6, R19, 0x3, P0 ;  /* 0x000000061d157211 */ /* 0x000fe400000f1c13 */
[----:B------:R-:W-:Y:S02]  /*2ab0*/  IADD3 R19, P0, PT, R35, R18, RZ ;  /* 0x0000001223137210 */ /* 0x000fe40007f1e0ff */
[----:B------:R-:W-:Y:S02]  /*2ac0*/  IADD3 R35, PT, PT, R2, R35, RZ ;  /* 0x0000002302237210 */ /* 0x000fe40007ffe0ff */
[----:B------:R-:W-:Y:S01]  /*2ad0*/  LEA.HI.X.SX32 R28, R18, RZ, 0x1, P0 ;  /* 0x000000ff121c7211 */ /* 0x000fe200000f0eff */
[----:B------:R-:W5:Y:S01]  /*2ae0*/  LDG.E.64 R20, desc[UR36][R20.64+-0x8] ;  /* 0xfffff82414147981 */ /* 0x000f62000c1e1b00 */
[----:B------:R-:W-:-:S04]  /*2af0*/  LEA R18, P0, R19, R0, 0x3 ;  /* 0x0000000013127211 */ /* 0x000fc800078018ff */
[----:B------:R-:W-:Y:S02]  /*2b00*/  LEA.HI.X R19, R19, R6, R28, 0x3, P0 ;  /* 0x0000000613137211 */ /* 0x000fe400000f1c1c */
[----:B------:R-:W-:Y:S01]  /*2b10*/  IADD3 R29, P0, PT, R35, R11, RZ ;  /* 0x0000000b231d7210 */ /* 0x000fe20007f1e0ff */
[----:B------:R-:W-:-:S03]  /*2b20*/  IMAD.IADD R35, R2, 0x1, R35 ;  /* 0x0000000102237824 */ /* 0x000fc600078e0223 */
[----:B------:R-:W-:Y:S01]  /*2b30*/  LEA.HI.X.SX32 R11, R11, RZ, 0x1, P0 ;  /* 0x000000ff0b0b7211 */ /* 0x000fe200000f0eff */
[----:B------:R-:W5:Y:S01]  /*2b40*/  LDG.E.64 R18, desc[UR36][R18.64+-0x8] ;  /* 0xfffff82412127981 */ /* 0x000f62000c1e1b00 */
[----:B------:R-:W-:-:S04]  /*2b50*/  LEA R28, P0, R29, R0, 0x3 ;  /* 0x000000001d1c7211 */ /* 0x000fc800078018ff */
[----:B------:R-:W-:Y:S02]  /*2b60*/  LEA.HI.X R29, R29, R6, R11, 0x3, P0 ;  /* 0x000000061d1d7211 */ /* 0x000fe400000f1c0b */
[----:B------:R-:W-:-:S04]  /*2b70*/  IADD3 R11, P0, PT, R35, R10, RZ ;  /* 0x0000000a230b7210 */ /* 0x000fc80007f1e0ff */
[----:B------:R-:W-:Y:S01]  /*2b80*/  LEA.HI.X.SX32 R34, R10, RZ, 0x1, P0 ;  /* 0x000000ff0a227211 */ /* 0x000fe200000f0eff */
[----:B------:R-:W5:Y:S01]  /*2b90*/  LDG.E.64 R28, desc[UR36][R28.64+-0x8] ;  /* 0xfffff8241c1c7981 */ /* 0x000f62000c1e1b00 */
[----:B------:R-:W-:-:S04]  /*2ba0*/  LEA R10, P0, R11, R0, 0x3 ;  /* 0x000000000b0a7211 */ /* 0x000fc800078018ff */
[----:B------:R-:W-:-:S06]  /*2bb0*/  LEA.HI.X R11, R11, R6, R34, 0x3, P0 ;  /* 0x000000060b0b7211 */ /* 0x000fcc00000f1c22 */
[----:B------:R-:W5:Y:S01]  /*2bc0*/  LDG.E.64 R10, desc[UR36][R10.64+-0x8] ;  /* 0xfffff8240a0a7981 */ /* 0x000f62000c1e1b00 */
[----:B------:R-:W-:-:S05]  /*2bd0*/  VIADD R33, R33, 0x8 ;  /* 0x0000000821217836 */ /* 0x000fca0000000000 */
[----:B------:R-:W-:Y:S01]  /*2be0*/  ISETP.NE.AND P0, PT, R33, R30, PT ;  /* 0x0000001e2100720c */ /* 0x000fe20003f05270 */
[----:B--2---:R-:W-:-:S08]  /*2bf0*/  DMUL R14, R26, R14 ;  /* 0x0000000e1a0e7228 */ /* 0x004fd00000000000 */
[----:B---3--:R-:W-:-:S08]  /*2c00*/  DMUL R14, R14, R24 ;  /* 0x000000180e0e7228 */ /* 0x008fd00000000000 */
[----:B----4-:R-:W-:-:S08]  /*2c10*/  DMUL R14, R14, R22 ;  /* 0x000000160e0e7228 */ /* 0x010fd00000000000 */
[----:B-----5:R-:W-:-:S08]  /*2c20*/  DMUL R14, R14, R20 ;  /* 0x000000140e0e7228 */ /* 0x020fd00000000000 */
[----:B------:R-:W-:-:S08]  /*2c30*/  DMUL R14, R14, R18 ;  /* 0x000000120e0e7228 */ /* 0x000fd00000000000 */
[----:B------:R-:W-:-:S08]  /*2c40*/  DMUL R14, R14, R28 ;  /* 0x0000001c0e0e7228 */ /* 0x000fd00000000000 */
[----:B------:R-:W-:Y:S01]  /*2c50*/  DMUL R14, R14, R10 ;  /* 0x0000000a0e0e7228 */ /* 0x000fe20000000000 */
[----:B------:R-:W-:Y:S10]  /*2c60*/  @P0 BRA `(.L_x_32) ;  /* 0xfffffff800f00947 */ /* 0x000ff4000383ffff */
[----:B------:R-:W-:Y:S05]  /*2c70*/  BSYNC.RECONVERGENT B1 ;  /* 0x0000000000017941 */ /* 0x000fea0003800200 */
.L_x_31:
[----:B------:R-:W-:-:S07]  /*2c80*/  IMAD.MOV.U32 R25, RZ, RZ, R30 ;  /* 0x000000ffff197224 */ /* 0x000fce00078e001e */
.L_x_30:
[----:B------:R-:W-:-:S13]  /*2c90*/  ISETP.NE.AND P0, PT, R7, RZ, PT ;  /* 0x000000ff0700720c */ /* 0x000fda0003f05270 */
[----:B------:R-:W-:Y:S05]  /*2ca0*/  @!P0 BRA `(.L_x_33) ;  /* 0x0000000400108947 */ /* 0x000fea0003800000 */
[----:B------:R-:W-:Y:S02]  /*2cb0*/  ISETP.GE.U32.AND P1, PT, R31, 0x3, PT ;  /* 0x000000031f00780c */ /* 0x000fe40003f26070 */
[----:B------:R-:W-:-:S11]  /*2cc0*/  ISETP.NE.AND P0, PT, R8, RZ, PT ;  /* 0x000000ff0800720c */ /* 0x000fd60003f05270 */
[----:B------:R-:W-:Y:S05]  /*2cd0*/  @!P1 BRA `(.L_x_34) ;  /* 0x0000000000889947 */ /* 0x000fea0003800000 */
[----:B--2---:R-:W-:-:S05]  /*2ce0*/  IMAD.WIDE.U32 R20, R25, 0x4, R16 ;  /* 0x0000000419147825 */ /* 0x004fca00078e0010 */
[----:B01----:R-:W2:Y:S04]  /*2cf0*/  LD.E R10, desc[UR36][R20.64] ;  /* 0x00000024140a7980 */ /* 0x003ea8000c101900 */
[----:B------:R-:W3:Y:S04]  /*2d00*/  LD.E R18, desc[UR36][R20.64+0x4] ;  /* 0x0000042414127980 */ /* 0x000ee8000c101900 */
[----:B------:R-:W4:Y:S04]  /*2d10*/  LD.E R22, desc[UR36][R20.64+0x8] ;  /* 0x0000082414167980 */ /* 0x000f28000c101900 */
[----:B------:R0:W5:Y:S01]  /*2d20*/  LD.E R24, desc[UR36][R20.64+0xc] ;  /* 0x00000c2414187980 */ /* 0x000162000c101900 */
[----:B------:R-:W-:-:S04]  /*2d30*/  IMAD R11, R2, R25, RZ ;  /* 0x00000019020b7224 */ /* 0x000fc800078e02ff */
[----:B------:R-:W-:Y:S01]  /*2d40*/  IMAD.IADD R19, R2, 0x1, R11 ;  /* 0x0000000102137824 */ /* 0x000fe200078e020b */
[----:B--2---:R-:W-:-:S04]  /*2d50*/  IADD3 R23, P1, PT, R11, R10, RZ ;  /* 0x0000000a0b177210 */ /* 0x004fc80007f3e0ff */
[----:B------:R-:W-:Y:S02]  /*2d60*/  LEA.HI.X.SX32 R11, R10, RZ, 0x1, P1 ;  /* 0x000000ff0a0b7211 */ /* 0x000fe400008f0eff */
[----:B------:R-:W-:Y:S02]  /*2d70*/  LEA R10, P1, R23, R0, 0x3 ;  /* 0x00000000170a7211 */ /* 0x000fe400078218ff */
[----:B---3--:R-:W-:Y:S02]  /*2d80*/  IADD3 R29, P2, PT, R19, R18, RZ ;  /* 0x00000012131d7210 */ /* 0x008fe40007f5e0ff */
[----:B------:R-:W-:Y:S02]  /*2d90*/  LEA.HI.X R11, R23, R6, R11, 0x3, P1 ;  /* 0x00000006170b7211 */ /* 0x000fe400008f1c0b */
[----:B------:R-:W-:Y:S02]  /*2da0*/  IADD3 R23, PT, PT, R2, R19, RZ ;  /* 0x0000001302177210 */ /* 0x000fe40007ffe0ff */
[----:B------:R-:W-:-:S02]  /*2db0*/  LEA.HI.X.SX32 R19, R18, RZ, 0x1, P2 ;  /* 0x000000ff12137211 */ /* 0x000fc400010f0eff */
[----:B------:R-:W-:Y:S01]  /*2dc0*/  LEA R18, P1, R29, R0, 0x3 ;  /* 0x000000001d127211 */ /* 0x000fe200078218ff */
[----:B------:R-:W2:Y:S01]  /*2dd0*/  LDG.E.64 R10, desc[UR36][R10.64+-0x8] ;  /* 0xfffff8240a0a7981 */ /* 0x000ea2000c1e1b00 */
[----:B----4-:R-:W-:Y:S01]  /*2de0*/  IADD3 R27, P2, PT, R23, R22, RZ ;  /* 0x00000016171b7210 */ /* 0x010fe20007f5e0ff */
[----:B------:R-:W-:Y:S01]  /*2df0*/  IMAD.IADD R23, R2, 0x1, R23 ;  /* 0x0000000102177824 */ /* 0x000fe200078e0217 */
[----:B------:R-:W-:Y:S02]  /*2e00*/  LEA.HI.X R19, R29, R6, R19, 0x3, P1 ;  /* 0x000000061d137211 */ /* 0x000fe400008f1c13 */
[----:B0-----:R-:W-:Y:S02]  /*2e10*/  LEA.HI.X.SX32 R20, R22, RZ, 0x1, P2 ;  /* 0x000000ff16147211 */ /* 0x001fe400010f0eff */
[----:B------:R-:W-:Y:S02]  /*2e20*/  LEA R22, P1, R27, R0, 0x3 ;  /* 0x000000001b167211 */ /* 0x000fe400078218ff */
[----:B------:R-:W3:Y:S01]  /*2e30*/  LDG.E.64 R18, desc[UR36][R18.64+-0x8] ;  /* 0xfffff82412127981 */ /* 0x000ee2000c1e1b00 */
[----:B-----5:R-:W-:-:S02]  /*2e40*/  IADD3 R21, P2, PT, R23, R24, RZ ;  /* 0x0000001817157210 */ /* 0x020fc40007f5e0ff */
[----:B------:R-:W-:Y:S02]  /*2e50*/  LEA.HI.X R23, R27, R6, R20, 0x3, P1 ;  /* 0x000000061b177211 */ /* 0x000fe400008f1c14 */
[----:B------:R-:W-:Y:S02]  /*2e60*/  LEA.HI.X.SX32 R24, R24, RZ, 0x1, P2 ;  /* 0x000000ff18187211 */ /* 0x000fe400010f0eff */
[C---:B------:R-:W-:Y:S02]  /*2e70*/  LEA R20, P1, R21.reuse, R0, 0x3 ;  /* 0x0000000015147211 */ /* 0x040fe400078218ff */
[----:B------:R-:W4:Y:S02]  /*2e80*/  LDG.E.64 R22, desc[UR36][R22.64+-0x8] ;  /* 0xfffff82416167981 */ /* 0x000f24000c1e1b00 */
[----:B------:R-:W-:-:S06]  /*2e90*/  LEA.HI.X R21, R21, R6, R24, 0x3, P1 ;  /* 0x0000000615157211 */ /* 0x000fcc00008f1c18 */
[----:B------:R-:W5:Y:S01]  /*2ea0*/  LDG.E.64 R20, desc[UR36][R20.64+-0x8] ;  /* 0xfffff82414147981 */ /* 0x000f62000c1e1b00 */
[----:B------:R-:W-:Y:S01]  /*2eb0*/  VIADD R25, R25, 0x4 ;  /* 0x0000000419197836 */ /* 0x000fe20000000000 */
[----:B--2---:R-:W-:-:S08]  /*2ec0*/  DMUL R10, R14, R10 ;  /* 0x0000000a0e0a7228 */ /* 0x004fd00000000000 */
[----:B---3--:R-:W-:-:S08]  /*2ed0*/  DMUL R10, R10, R18 ;  /* 0x000000120a0a7228 */ /* 0x008fd00000000000 */
[----:B----4-:R-:W-:-:S08]  /*2ee0*/  DMUL R10, R10, R22 ;  /* 0x000000160a0a7228 */ /* 0x010fd00000000000 */
[----:B-----5:R-:W-:-:S11]  /*2ef0*/  DMUL R14, R10, R20 ;  /* 0x000000140a0e7228 */ /* 0x020fd60000000000 */
.L_x_34:
[----:B------:R-:W-:Y:S05]  /*2f00*/  @!P0 BRA `(.L_x_33) ;  /* 0x0000000000788947 */ /* 0x000fea0003800000 */
[----:B------:R-:W-:Y:S02]  /*2f10*/  ISETP.NE.AND P1, PT, R32, RZ, PT ;  /* 0x000000ff2000720c */ /* 0x000fe40003f25270 */
[----:B012---:R-:W-:-:S04]  /*2f20*/  LOP3.LUT R10, R2, 0x1, RZ, 0xc0, !PT ;  /* 0x00000001020a7812 */ /* 0x007fc800078ec0ff */
[----:B------:R-:W-:-:S07]  /*2f30*/  ISETP.NE.U32.AND P0, PT, R10, 0x1, PT ;  /* 0x000000010a00780c */ /* 0x000fce0003f05070 */
[----:B------:R-:W-:-:S05]  /*2f40*/  @P1 IMAD.WIDE.U32 R18, R25, 0x4, R16 ;  /* 0x0000000419121825 */ /* 0x000fca00078e0010 */
[----:B------:R-:W2:Y:S01]  /*2f50*/  @P1 LD.E R10, desc[UR36][R18.64] ;  /* 0x00000024120a1980 */ /* 0x000ea2000c101900 */
[----:B------:R-:W-:Y:S02]  /*2f60*/  @P1 IMAD R11, R2, R25, RZ ;  /* 0x00000019020b1224 */ /* 0x000fe400078e02ff */
[----:B------:R-:W-:Y:S01]  /*2f70*/  @P1 VIADD R25, R25, 0x2 ;  /* 0x0000000219191836 */ /* 0x000fe20000000000 */
[----:B------:R-:W3:Y:S03]  /*2f80*/  @P1 LD.E R27, desc[UR36][R18.64+0x4] ;  /* 0x00000424121b1980 */ /* 0x000ee6000c101900 */
[----:B------:R-:W-:-:S06]  /*2f90*/  @!P0 IMAD.WIDE.U32 R20, R25, 0x4, R16 ;  /* 0x0000000419148825 */ /* 0x000fcc00078e0010 */
[----:B------:R-:W4:Y:S01]  /*2fa0*/  @!P0 LD.E R20, desc[UR36][R20.64] ;  /* 0x0000002414148980 */ /* 0x000f22000c101900 */
[----:B------:R-:W-:Y:S01]  /*2fb0*/  @P1 IMAD.IADD R22, R2, 0x1, R11 ;  /* 0x0000000102161824 */ /* 0x000fe200078e020b */
[----:B--2---:R-:W-:-:S04]  /*2fc0*/  @P1 IADD3 R23, P2, PT, R11, R10, RZ ;  /* 0x0000000a0b171210 */ /* 0x004fc80007f5e0ff */
[----:B------:R-:W-:Y:S02]  /*2fd0*/  @P1 LEA.HI.X.SX32 R11, R10, RZ, 0x1, P2 ;  /* 0x000000ff0a0b1211 */ /* 0x000fe400010f0eff */
[C---:B------:R-:W-:Y:S02]  /*2fe0*/  @P1 LEA R10, P2, R23.reuse, R0, 0x3 ;  /* 0x00000000170a1211 */ /* 0x040fe400078418ff */
[----:B---3--:R-:W-:Y:S02]  /*2ff0*/  @P1 IADD3 R29, P3, PT, R22, R27, RZ ;  /* 0x0000001b161d1210 */ /* 0x008fe40007f7e0ff */
[----:B------:R-:W-:Y:S01]  /*3000*/  @P1 LEA.HI.X R11, R23, R6, R11, 0x3, P2 ;  /* 0x00000006170b1211 */ /* 0x000fe200010f1c0b */
[----:B------:R-:W-:Y:S01]  /*3010*/  @!P0 IMAD R23, R2, R25, RZ ;  /* 0x0000001902178224 */ /* 0x000fe200078e02ff */
[----:B------:R-:W-:Y:S02]  /*3020*/  @P1 LEA.HI.X.SX32 R27, R27, RZ, 0x1, P3 ;  /* 0x000000ff1b1b1211 */ /* 0x000fe400018f0eff */
[----:B------:R-:W-:-:S02]  /*3030*/  @P1 LEA R18, P3, R29, R0, 0x3 ;  /* 0x000000001d121211 */ /* 0x000fc400078618ff */
[----:B------:R-:W2:Y:S01]  /*3040*/  @P1 LDG.E.64 R10, desc[UR36][R10.64+-0x8] ;  /* 0xfffff8240a0a1981 */ /* 0x000ea2000c1e1b00 */
[----:B----4-:R-:W-:Y:S02]  /*3050*/  @!P0 IADD3 R21, P2, PT, R23, R20, RZ ;  /* 0x0000001417158210 */ /* 0x010fe40007f5e0ff */
[----:B------:R-:W-:Y:S02]  /*3060*/  @P1 LEA.HI.X R19, R29, R6, R27, 0x3, P3 ;  /* 0x000000061d131211 */ /* 0x000fe400018f1c1b */
[----:B------:R-:W-:Y:S02]  /*3070*/  @!P0 LEA.HI.X.SX32 R22, R20, RZ, 0x1, P2 ;  /* 0x000000ff14168211 */ /* 0x000fe400010f0eff */
[C---:B------:R-:W-:Y:S02]  /*3080*/  @!P0 LEA R20, P2, R21.reuse, R0, 0x3 ;  /* 0x0000000015148211 */ /* 0x040fe400078418ff */
[----:B------:R-:W3:Y:S02]  /*3090*/  @P1 LDG.E.64 R18, desc[UR36][R18.64+-0x8] ;  /* 0xfffff82412121981 */ /* 0x000ee4000c1e1b00 */
[----:B------:R-:W-:-:S06]  /*30a0*/  @!P0 LEA.HI.X R21, R21, R6, R22, 0x3, P2 ;  /* 0x0000000615158211 */ /* 0x000fcc00010f1c16 */
[----:B------:R-:W4:Y:S01]  /*30b0*/  @!P0 LDG.E.64 R20, desc[UR36][R20.64+-0x8] ;  /* 0xfffff82414148981 */ /* 0x000f22000c1e1b00 */
[----:B--2---:R-:W-:-:S08]  /*30c0*/  @P1 DMUL R22, R14, R10 ;  /* 0x0000000a0e161228 */ /* 0x004fd00000000000 */
[----:B---3--:R-:W-:-:S08]  /*30d0*/  @P1 DMUL R14, R22, R18 ;  /* 0x00000012160e1228 */ /* 0x008fd00000000000 */
[----:B----4-:R-:W-:-:S11]  /*30e0*/  @!P0 DMUL R14, R14, R20 ;  /* 0x000000140e0e8228 */ /* 0x010fd60000000000 */
.L_x_33:
[----:B012---:R-:W2:Y:S01]  /*30f0*/  LDG.E.64 R10, desc[UR36][R12.64] ;  /* 0x000000240c0a7981 */ /* 0x007ea2000c1e1b00 */
[----:B------:R-:W-:Y:S01]  /*3100*/  BSSY.RECONVERGENT B2, `(.L_x_35) ;  /* 0x00000c5000027945 */ /* 0x000fe20003800200 */
[----:B------:R-:W-:Y:S02]  /*3110*/  MOV R19, RZ ;  /* 0x000000ff00137202 */ /* 0x000fe40000000f00 */
[----:B------:R-:W-:Y:S02]  /*3120*/  PRMT R18, RZ, 0x7610, R18 ;  /* 0x00007610ff127816 */ /* 0x000fe40000000012 */
[----:B------:R-:W-:Y:S01]  /*3130*/  PRMT R20, RZ, 0x7610, R20 ;  /* 0x00007610ff147816 */ /* 0x000fe20000000014 */
[----:B--2---:R-:W-:-:S07]  /*3140*/  DADD R10, R10, R14 ;  /* 0x000000000a0a7229 */ /* 0x004fce000000000e */
[----:B------:R0:W-:Y:S04]  /*3150*/  STG.E.64 desc[UR36][R12.64], R10 ;  /* 0x0000000a0c007986 */ /* 0x0001e8000c101b24 */
.L_x_45:
[C---:B------:R-:W-:Y:S01]  /*3160*/  VIADD R15, R19.reuse, 0x1 ;  /* 0x00000001130f7836 */ /* 0x040fe20000000000 */
[----:B------:R-:W-:Y:S01]  /*3170*/  BSSY.RECONVERGENT B1, `(.L_x_36) ;  /* 0x00000b9000017945 */ /* 0x000fe20003800200 */
[----:B------:R-:W-:Y:S02]  /*3180*/  IMAD.MOV.U32 R14, RZ, RZ, R19 ;  /* 0x000000ffff0e7224 */ /* 0x000fe400078e0013 */
[----:B01----:R-:W-:Y:S01]  /*3190*/  IMAD.WIDE.U32 R10, R19, 0x4, R16 ;  /* 0x00000004130a7825 */ /* 0x003fe200078e0010 */
[CC--:B------:R-:W-:Y:S02]  /*31a0*/  ISETP.GE.U32.AND P1, PT, R15.reuse, R2.reuse, PT ;  /* 0x000000020f00720c */ /* 0x0c0fe40003f26070 */
[----:B------:R-:W-:Y:S01]  /*31b0*/  ISETP.NE.AND P0, PT, R15, R2, PT ;  /* 0x000000020f00720c */ /* 0x000fe20003f05270 */
[----:B------:R-:W-:Y:S02]  /*31c0*/  IMAD.MOV.U32 R25, RZ, RZ, RZ ;  /* 0x000000ffff197224 */ /* 0x000fe400078e00ff */
[----:B------:R-:W-:-:S08]  /*31d0*/  IMAD.MOV.U32 R19, RZ, RZ, R15 ;  /* 0x000000ffff137224 */ /* 0x000fd000078e000f */
[----:B-----5:R-:W-:Y:S05]  /*31e0*/  @P1 BRA `(.L_x_37) ;  /* 0x0000000800c41947 */ /* 0x020fea0003800000 */
[----:B------:R0:W5:Y:S01]  /*31f0*/  LD.E R21, desc[UR36][R10.64] ;  /* 0x000000240a157980 */ /* 0x000162000c101900 */
[----:B------:R-:W-:Y:S01]  /*3200*/  IADD3 R27, PT, PT, R3, -R14, RZ ;  /* 0x8000000e031b7210 */ /* 0x000fe20007ffe0ff */
[----:B------:R-:W-:Y:S01]  /*3210*/  BSSY.RECONVERGENT B3, `(.L_x_38) ;  /* 0x0000050000037945 */ /* 0x000fe20003800200 */
[----:B------:R-:W-:Y:S02]  /*3220*/  IMAD.MOV.U32 R25, RZ, RZ, RZ ;  /* 0x000000ffff197224 */ /* 0x000fe400078e00ff */
[C---:B------:R-:W-:Y:S01]  /*3230*/  LOP3.LUT P1, RZ, R27.reuse, 0xf, RZ, 0xc0, !PT ;  /* 0x0000000f1bff7812 */ /* 0x040fe2000782c0ff */
[----:B------:R-:W-:Y:S02]  /*3240*/  VIADD R14, R27, 0xffffffff ;  /* 0xffffffff1b0e7836 */ /* 0x000fe40000000000 */
[----:B------:R-:W-:-:S03]  /*3250*/  IMAD.MOV.U32 R23, RZ, RZ, R19 ;  /* 0x000000ffff177224 */ /* 0x000fc600078e0013 */
[----:B------:R-:W-:-:S13]  /*3260*/  ISETP.GE.U32.AND P2, PT, R14, 0xf, PT ;  /* 0x0000000f0e00780c */ /* 0x000fda0003f46070 */
[----:B0-----:R-:W-:Y:S05]  /*3270*/  @!P2 BRA `(.L_x_39) ;  /* 0x000000040024a947 */ /* 0x001fea0003800000 */
[----:B------:R-:W-:Y:S01]  /*3280*/  LOP3.LUT R27, R27, 0xfffffff0, RZ, 0xc0, !PT ;  /* 0xfffffff01b1b7812 */ /* 0x000fe200078ec0ff */
[----:B------:R-:W-:Y:S01]  /*3290*/  IMAD.MOV.U32 R25, RZ, RZ, RZ ;  /* 0x000000ffff197224 */ /* 0x000fe200078e00ff */
[----:B------:R-:W-:Y:S01]  /*32a0*/  MOV R23, R19 ;  /* 0x0000001300177202 */ /* 0x000fe20000000f00 */
[----:B------:R-:W-:-:S07]  /*32b0*/  IMAD.MOV.U32 R22, RZ, RZ, RZ ;  /* 0x000000ffff167224 */ /* 0x000fce00078e00ff */
.L_x_40:
[----:B------:R-:W-:-:S05]  /*32c0*/  IMAD.WIDE.U32 R14, R23, 0x4, R16 ;  /* 0x00000004170e7825 */ /* 0x000fca00078e0010 */
[----:B------:R-:W2:Y:S04]  /*32d0*/  LD.E R28, desc[UR36][R14.64] ;  /* 0x000000240e1c7980 */ /* 0x000ea8000c101900 */
[----:B------:R-:W3:Y:S04]  /*32e0*/  LD.E R34, desc[UR36][R14.64+0x4] ;  /* 0x000004240e227980 */ /* 0x000ee8000c101900 */
[----:B------:R-:W4:Y:S04]  /*32f0*/  LD.E R24, desc[UR36][R14.64+0x8] ;  /* 0x000008240e187980 */ /* 0x000f28000c101900 */
[----:B------:R-:W4:Y:S04]  /*3300*/  LD.E R26, desc[UR36][R14.64+0xc] ;  /* 0x00000c240e1a7980 */ /* 0x000f28000c101900 */
[----:B------:R-:W4:Y:S04]  /*3310*/  LD.E R29, desc[UR36][R14.64+0x14] ;  /* 0x000014240e1d7980 */ /* 0x000f28000c101900 */
[----:B------:R-:W4:Y:S01]  /*3320*/  LD.E R36, desc[UR36][R14.64+0x1c] ;  /* 0x00001c240e247980 */ /* 0x000f22000c101900 */
[----:B------:R-:W-:Y:S01]  /*3330*/  VIADD R33, R25, 0x1 ;  /* 0x0000000119217836 */ /* 0x000fe20000000000 */
[----:B--2--5:R-:W-:-:S02]  /*3340*/  ISETP.GE.AND P2, PT, R28, R21, PT ;  /* 0x000000151c00720c */ /* 0x024fc40003f46270 */
[----:B------:R-:W2:Y:S01]  /*3350*/  LD.E R28, desc[UR36][R14.64+0x10] ;  /* 0x000010240e1c7980 */ /* 0x000ea2000c101900 */
[----:B---3--:R-:W-:-:S03]  /*3360*/  ISETP.GE.AND P3, PT, R34, R21, PT ;  /* 0x000000152200720c */ /* 0x008fc60003f66270 */
[----:B------:R-:W3:Y:S07]  /*3370*/  LD.E R34, desc[UR36][R14.64+0x18] ;  /* 0x000018240e227980 */ /* 0x000eee000c101900 */
[----:B------:R-:W-:Y:S01]  /*3380*/  @P2 IMAD.MOV R33, RZ, RZ, R25 ;  /* 0x000000ffff212224 */ /* 0x000fe200078e0219 */
[----:B----4-:R-:W-:Y:S02]  /*3390*/  ISETP.GE.AND P2, PT, R24, R21, PT ;  /* 0x000000151800720c */ /* 0x010fe40003f46270 */
[----:B------:R-:W4:Y:S01]  /*33a0*/  LD.E R24, desc[UR36][R14.64+0x20] ;  /* 0x000020240e187980 */ /* 0x000f22000c101900 */
[C---:B------:R-:W-:Y:S01]  /*33b0*/  VIADD R25, R33.reuse, 0x1 ;  /* 0x0000000121197836 */ /* 0x040fe20000000000 */
[----:B------:R-:W-:-:S02]  /*33c0*/  @P3 IADD3 R25, PT, PT, R33, RZ, RZ ;  /* 0x000000ff21193210 */ /* 0x000fc40007ffe0ff */
[----:B------:R-:W-:Y:S01]  /*33d0*/  ISETP.GE.AND P3, PT, R26, R21, PT ;  /* 0x000000151a00720c */ /* 0x000fe20003f66270 */
[----:B------:R-:W4:Y:S02]  /*33e0*/  LD.E R33, desc[UR36][R14.64+0x3c] ;  /* 0x00003c240e217980 */ /* 0x000f24000c101900 */
[----:B------:R-:W-:-:S04]  /*33f0*/  VIADD R26, R25, 0x1 ;  /* 0x00000001191a7836 */ /* 0x000fc80000000000 */
[----:B------:R-:W-:-:S04]  /*3400*/  @P2 IMAD.MOV R26, RZ, RZ, R25 ;  /* 0x000000ffff1a2224 */ /* 0x000fc800078e0219 */
[----:B------:R-:W-:Y:S02]  /*3410*/  VIADD R25, R26, 0x1 ;  /* 0x000000011a197836 */ /* 0x000fe40000000000 */
[----:B------:R-:W-:Y:S01]  /*3420*/  @P3 IMAD.MOV R25, RZ, RZ, R26 ;  /* 0x000000ffff193224 */ /* 0x000fe200078e021a */
[-C--:B------:R-:W-:Y:S01]  /*3430*/  ISETP.GE.AND P3, PT, R29, R21.reuse, PT ;  /* 0x000000151d00720c */ /* 0x080fe20003f66270 */
[----:B------:R-:W4:Y:S03]  /*3440*/  LD.E R26, desc[UR36][R14.64+0x24] ;  /* 0x000024240e1a7980 */ /* 0x000f26000c101900 */
[----:B------:R-:W-:Y:S02]  /*3450*/  IADD3 R29, PT, PT, R25, 0x1, RZ ;  /* 0x00000001191d7810 */ /* 0x000fe40007ffe0ff */
[-C--:B--2---:R-:W-:Y:S02]  /*3460*/  ISETP.GE.AND P2, PT, R28, R21.reuse, PT ;  /* 0x000000151c00720c */ /* 0x084fe40003f46270 */
[----:B------:R-:W2:Y:S11]  /*3470*/  LD.E R28, desc[UR36][R14.64+0x28] ;  /* 0x000028240e1c7980 */ /* 0x000eb6000c101900 */
[----:B------:R-:W-:Y:S01]  /*3480*/  @P2 IMAD.MOV R29, RZ, RZ, R25 ;  /* 0x000000ffff1d2224 */ /* 0x000fe200078e0219 */
[----:B---3--:R-:W-:-:S02]  /*3490*/  ISETP.GE.AND P2, PT, R34, R21, PT ;  /* 0x000000152200720c */ /* 0x008fc40003f46270 */
[----:B------:R-:W3:Y:S01]  /*34a0*/  LD.E R34, desc[UR36][R14.64+0x2c] ;  /* 0x00002c240e227980 */ /* 0x000ee2000c101900 */
[----:B------:R-:W-:Y:S02]  /*34b0*/  VIADD R25, R29, 0x1 ;  /* 0x000000011d197836 */ /* 0x000fe40000000000 */
[----:B------:R-:W-:Y:S01]  /*34c0*/  @P3 IMAD.MOV R25, RZ, RZ, R29 ;  /* 0x000000ffff193224 */ /* 0x000fe200078e021d */
[----:B------:R-:W-:Y:S02]  /*34d0*/  ISETP.GE.AND P3, PT, R36, R21, PT ;  /* 0x000000152400720c */ /* 0x000fe40003f66270 */
[----:B------:R-:W3:Y:S01]  /*34e0*/  LD.E R36, desc[UR36][R14.64+0x30] ;  /* 0x000030240e247980 */ /* 0x000ee2000c101900 */
[----:B------:R-:W-:-:S04]  /*34f0*/  VIADD R29, R25, 0x1 ;  /* 0x00000001191d7836 */ /* 0x000fc80000000000 */
[----:B------:R-:W-:-:S05]  /*3500*/  @P2 IADD3 R29, PT, PT, R25, RZ, RZ ;  /* 0x000000ff191d2210 */ /* 0x000fca0007ffe0ff */
[----:B------:R-:W-:Y:S02]  /*3510*/  VIADD R25, R29, 0x1 ;  /* 0x000000011d197836 */ /* 0x000fe40000000000 */
[----:B------:R-:W-:Y:S02]  /*3520*/  @P3 IMAD.MOV R25, RZ, RZ, R29 ;  /* 0x000000ffff193224 */ /* 0x000fe400078e021d */
[----:B------:R-:W3:Y:S01]  /*3530*/  LD.E R29, desc[UR36][R14.64+0x34] ;  /* 0x000034240e1d7980 */ /* 0x000ee2000c101900 */
[----:B----4-:R-:W-:-:S03]  /*3540*/  ISETP.GE.AND P2, PT, R24, R21, PT ;  /* 0x000000151800720c */ /* 0x010fc60003f46270 */
[----:B------:R0:W4:Y:S01]  /*3550*/  LD.E R24, desc[UR36][R14.64+0x38] ;  /* 0x000038240e187980 */ /* 0x000122000c101900 */
[----:B------:R-:W-:Y:S01]  /*3560*/  ISETP.GE.AND P3, PT, R26, R21, PT ;  /* 0x000000151a00720c */ /* 0x000fe20003f66270 */
[----:B------:R-:W-:-:S08]  /*3570*/  VIADD R26, R25, 0x1 ;  /* 0x00000001191a7836 */ /* 0x000fd00000000000 */
[----:B------:R-:W-:-:S05]  /*3580*/  @P2 IMAD.MOV R26, RZ, RZ, R25 ;  /* 0x000000ffff1a2224 */ /* 0x000fca00078e0219 */
[----:B------:R-:W-:Y:S01]  /*3590*/  IADD3 R25, PT, PT, R26, 0x1, RZ ;  /* 0x000000011a197810 */ /* 0x000fe20007ffe0ff */
[----:B------:R-:W-:-:S04]  /*35a0*/  @P3 IMAD.MOV R25, RZ, RZ, R26 ;  /* 0x000000ffff193224 */ /* 0x000fc800078e021a */
[----:B------:R-:W-:Y:S02]  /*35b0*/  VIADD R26, R25, 0x1 ;  /* 0x00000001191a7836 */ /* 0x000fe40000000000 */
[----:B------:R-:W-:Y:S02]  /*35c0*/  VIADD R22, R22, 0x10 ;  /* 0x0000001016167836 */ /* 0x000fe40000000000 */
[----:B------:R-:W-:Y:S01]  /*35d0*/  VIADD R23, R23, 0x10 ;  /* 0x0000001017177836 */ /* 0x000fe20000000000 */
[-C--:B--2---:R-:W-:Y:S02]  /*35e0*/  ISETP.GE.AND P2, PT, R28, R21.reuse, PT ;  /* 0x000000151c00720c */ /* 0x084fe40003f46270 */
[----:B---3--:R-:W-:-:S11]  /*35f0*/  ISETP.GE.AND P3, PT, R34, R21, PT ;  /* 0x000000152200720c */ /* 0x008fd60003f66270 */
[----:B------:R-:W-:Y:S01]  /*3600*/  @P2 IMAD.MOV R26, RZ, RZ, R25 ;  /* 0x000000ffff1a2224 */ /* 0x000fe200078e0219 */
[----:B------:R-:W-:-:S03]  /*3610*/  ISETP.GE.AND P2, PT, R36, R21, PT ;  /* 0x000000152400720c */ /* 0x000fc60003f46270 */
[C---:B0-----:R-:W-:Y:S01]  /*3620*/  VIADD R14, R26.reuse, 0x1 ;  /* 0x000000011a0e7836 */ /* 0x041fe20000000000 */
[----:B------:R-:W-:Y:S02]  /*3630*/  @P3 IADD3 R14, PT, PT, R26, RZ, RZ ;  /* 0x000000ff1a0e3210 */ /* 0x000fe40007ffe0ff */
[----:B------:R-:W-:-:S03]  /*3640*/  ISETP.GE.AND P3, PT, R29, R21, PT ;  /* 0x000000151d00720c */ /* 0x000fc60003f66270 */
[----:B------:R-:W-:-:S04]  /*3650*/  VIADD R15, R14, 0x1 ;  /* 0x000000010e0f7836 */ /* 0x000fc80000000000 */
[----:B------:R-:W-:Y:S01]  /*3660*/  @P2 IMAD.MOV R15, RZ, RZ, R14 ;  /* 0x000000ffff0f2224 */ /* 0x000fe200078e020e */
[----:B----4-:R-:W-:-:S03]  /*3670*/  ISETP.GE.AND P2, PT, R24, R21, PT ;  /* 0x000000151800720c */ /* 0x010fc60003f46270 */
[----:B------:R-:W-:Y:S02]  /*3680*/  VIADD R14, R15, 0x1 ;  /* 0x000000010f0e7836 */ /* 0x000fe40000000000 */
[----:B------:R-:W-:Y:S01]  /*3690*/  @P3 IMAD.MOV R14, RZ, RZ, R15 ;  /* 0x000000ffff0e3224 */ /* 0x000fe200078e020f */
[----:B------:R-:W-:-:S04]  /*36a0*/  ISETP.GE.AND P3, PT, R33, R21, PT ;  /* 0x000000152100720c */ /* 0x000fc80003f66270 */
[----:B------:R-:W-:-:S03]  /*36b0*/  IADD3 R15, PT, PT, R14, 0x1, RZ ;  /* 0x000000010e0f7810 */ /* 0x000fc60007ffe0ff */
[----:B------:R-:W-:Y:S01]  /*36c0*/  @P2 IMAD.MOV R15, RZ, RZ, R14 ;  /* 0x000000ffff0f2224 */ /* 0x000fe200078e020e */
[----:B------:R-:W-:-:S03]  /*36d0*/  ISETP.NE.AND P2, PT, R22, R27, PT ;  /* 0x0000001b1600720c */ /* 0x000fc60003f45270 */
[C---:B------:R-:W-:Y:S02]  /*36e0*/  VIADD R25, R15.reuse, 0x1 ;  /* 0x000000010f197836 */ /* 0x040fe40000000000 */
[----:B------:R-:W-:-:S08]  /*36f0*/  @P3 IADD3 R25, PT, PT, R15, RZ, RZ ;  /* 0x000000ff0f193210 */ /* 0x000fd00007ffe0ff */
[----:B------:R-:W-:Y:S05]  /*3700*/  @P2 BRA `(.L_x_40) ;  /* 0xfffffff800ec2947 */ /* 0x000fea000383ffff */
.L_x_39:
[----:B------:R-:W-:Y:S05]  /*3710*/  BSYNC.RECONVERGENT B3 ;  /* 0x0000000000037941 */ /* 0x000fea0003800200 */
.L_x_38:
[----:B------:R-:W-:Y:S05]  /*3720*/  @!P1 BRA `(.L_x_37) ;  /* 0x0000000400749947 */ /* 0x000fea0003800000 */
[----:B------:R-:W-:Y:S01]  /*3730*/  LOP3.LUT R15, RZ, R20, RZ, 0x33, !PT ;  /* 0x00000014ff0f7212 */ /* 0x000fe200078e33ff */
[----:B------:R-:W-:Y:S04]  /*3740*/  BSSY.RECONVERGENT B3, `(.L_x_41) ;  /* 0x0000029000037945 */ /* 0x000fe80003800200 */
[----:B------:R-:W-:-:S05]  /*3750*/  IMAD.IADD R15, R2, 0x1, R15 ;  /* 0x00000001020f7824 */ /* 0x000fca00078e020f */
[----:B------:R-:W-:-:S04]  /*3760*/  LOP3.LUT R15, R15, 0xf, RZ, 0xc0, !PT ;  /* 0x0000000f0f0f7812 */ /* 0x000fc800078ec0ff */
[C---:B------:R-:W-:Y:S01]  /*3770*/  LOP3.LUT P1, RZ, R15.reuse, 0x7, RZ, 0xc0, !PT ;  /* 0x000000070fff7812 */ /* 0x040fe2000782c0ff */
[----:B------:R-:W-:-:S05]  /*3780*/  VIADD R14, R15, 0xffffffff ;  /* 0xffffffff0f0e7836 */ /* 0x000fca0000000000 */
[----:B------:R-:W-:-:S13]  /*3790*/  ISETP.GE.U32.AND P2, PT, R14, 0x7, PT ;  /* 0x000000070e00780c */ /* 0x000fda0003f46070 */
[----:B------:R-:W-:Y:S05]  /*37a0*/  @!P2 BRA `(.L_x_42) ;  /* 0x000000000088a947 */ /* 0x000fea0003800000 */
[----:B------:R-:W-:-:S05]  /*37b0*/  IMAD.WIDE.U32 R14, R23, 0x4, R16 ;  /* 0x00000004170e7825 */ /* 0x000fca00078e0010 */
[----:B------:R-:W2:Y:S04]  /*37c0*/  LD.E R28, desc[UR36][R14.64] ;  /* 0x000000240e1c7980 */ /* 0x000ea8000c101900 */
[----:B------:R-:W3:Y:S04]  /*37d0*/  LD.E R34, desc[UR36][R14.64+0x4] ;  /* 0x000004240e227980 */ /* 0x000ee8000c101900 */
[----:B------:R-:W4:Y:S04]  /*37e0*/  LD.E R36, desc[UR36][R14.64+0x8] ;  /* 0x000008240e247980 */ /* 0x000f28000c101900 */
[----:B------:R-:W4:Y:S04]  /*37f0*/  LD.E R29, desc[UR36][R14.64+0xc] ;  /* 0x00000c240e1d7980 */ /* 0x000f28000c101900 */
[----:B------:R-:W4:Y:S04]  /*3800*/  LD.E R33, desc[UR36][R14.64+0x10] ;  /* 0x000010240e217980 */ /* 0x000f28000c101900 */
[----:B------:R-:W4:Y:S04]  /*3810*/  LD.E R24, desc[UR36][R14.64+0x14] ;  /* 0x000014240e187980 */ /* 0x000f28000c101900 */
[----:B------:R-:W4:Y:S04]  /*3820*/  LD.E R22, desc[UR36][R14.64+0x18] ;  /* 0x000018240e167980 */ /* 0x000f28000c101900 */
[----:B------:R0:W4:Y:S01]  /*3830*/  LD.E R26, desc[UR36][R14.64+0x1c] ;  /* 0x00001c240e1a7980 */ /* 0x000122000c101900 */
[----:B------:R-:W-:-:S02]  /*3840*/  VIADD R27, R25, 0x1 ;  /* 0x00000001191b7836 */ /* 0x000fc40000000000 */
[----:B------:R-:W-:Y:S01]  /*3850*/  VIADD R23, R23, 0x8 ;  /* 0x0000000817177836 */ /* 0x000fe20000000000 */
[-C--:B--2--5:R-:W-:Y:S02]  /*3860*/  ISETP.GE.AND P2, PT, R28, R21.reuse, PT ;  /* 0x000000151c00720c */ /* 0x0a4fe40003f46270 */
[----:B---3--:R-:W-:-:S11]  /*3870*/  ISETP.GE.AND P3, PT, R34, R21, PT ;  /* 0x000000152200720c */ /* 0x008fd60003f66270 */
[----:B------:R-:W-:Y:S01]  /*3880*/  @P2 IMAD.MOV R27, RZ, RZ, R25 ;  /* 0x000000ffff1b2224 */ /* 0x000fe200078e0219 */
[----:B----4-:R-:W-:-:S04]  /*3890*/  ISETP.GE.AND P2, PT, R36, R21, PT ;  /* 0x000000152400720c */ /* 0x010fc80003f46270 */
[----:B------:R-:W-:Y:S01]  /*38a0*/  IADD3 R25, PT, PT, R27, 0x1, RZ ;  /* 0x000000011b197810 */ /* 0x000fe20007ffe0ff */
[----:B------:R-:W-:Y:S01]  /*38b0*/  @P3 IMAD.MOV R25, RZ, RZ, R27 ;  /* 0x000000ffff193224 */ /* 0x000fe200078e021b */
[----:B------:R-:W-:-:S03]  /*38c0*/  ISETP.GE.AND P3, PT, R29, R21, PT ;  /* 0x000000151d00720c */ /* 0x000fc60003f66270 */
[----:B------:R-:W-:-:S04]  /*38d0*/  VIADD R27, R25, 0x1 ;  /* 0x00000001191b7836 */ /* 0x000fc80000000000 */
[----:B------:R-:W-:Y:S01]  /*38e0*/  @P2 IMAD.MOV R27, RZ, RZ, R25 ;  /* 0x000000ffff1b2224 */ /* 0x000fe200078e0219 */
[----:B------:R-:W-:-:S03]  /*38f0*/  ISETP.GE.AND P2, PT, R33, R21, PT ;  /* 0x000000152100720c */ /* 0x000fc60003f46270 */
[C---:B0-----:R-:W-:Y:S02]  /*3900*/  VIADD R14, R27.reuse, 0x1 ;  /* 0x000000011b0e7836 */ /* 0x041fe40000000000 */
[----:B------:R-:W-:Y:S02]  /*3910*/  @P3 IADD3 R14, PT, PT, R27, RZ, RZ ;  /* 0x000000ff1b0e3210 */ /* 0x000fe40007ffe0ff */
[----:B------:R-:W-:-:S03]  /*3920*/  ISETP.GE.AND P3, PT, R24, R21, PT ;  /* 0x000000151800720c */ /* 0x000fc60003f66270 */
[----:B------:R-:W-:-:S03]  /*3930*/  VIADD R15, R14, 0x1 ;  /* 0x000000010e0f7836 */ /* 0x000fc60000000000 */
[----:B------:R-:W-:Y:S01]  /*3940*/  @P2 IMAD.MOV R15, RZ, RZ, R14 ;  /* 0x000000ffff0f2224 */ /* 0x000fe200078e020e */
[----:B------:R-:W-:-:S03]  /*3950*/  ISETP.GE.AND P2, PT, R22, R21, PT ;  /* 0x000000151600720c */ /* 0x000fc60003f46270 */
[----:B------:R-:W-:-:S03]  /*3960*/  VIADD R14, R15, 0x1 ;  /* 0x000000010f0e7836 */ /* 0x000fc60000000000 */
[----:B------:R-:W-:Y:S01]  /*3970*/  @P3 IMAD.MOV R14, RZ, RZ, R15 ;  /* 0x000000ffff0e3224 */ /* 0x000fe200078e020f */
[----:B------:R-:W-:-:S04]  /*3980*/  ISETP.GE.AND P3, PT, R26, R21, PT ;  /* 0x000000151a00720c */ /* 0x000fc80003f66270 */
[----:B------:R-:W-:Y:S02]  /*3990*/  IADD3 R15, PT, PT, R14, 0x1, RZ ;  /* 0x000000010e0f7810 */ /* 0x000fe40007ffe0ff */
[----:B------:R-:W-:-:S04]  /*39a0*/  @P2 IMAD.MOV R15, RZ, RZ, R14 ;  /* 0x000000ffff0f2224 */ /* 0x000fc800078e020e */
[----:B------:R-:W-:-:S03]  /*39b0*/  VIADD R25, R15, 0x1 ;  /* 0x000000010f197836 */ /* 0x000fc60000000000 */
[----:B------:R-:W-:-:S07]  /*39c0*/  @P3 IMAD.MOV R25, RZ, RZ, R15 ;  /* 0x000000ffff193224 */ /* 0x000fce00078e020f */
.L_x_42:
[----:B------:R-:W-:Y:S05]  /*39d0*/  BSYNC.RECONVERGENT B3 ;  /* 0x0000000000037941 */ /* 0x000fea0003800200 */
.L_x_41:
[----:B------:R-:W-:Y:S05]  /*39e0*/  @!P1 BRA `(.L_x_37) ;  /* 0x0000000000c49947 */ /* 0x000fea0003800000 */
[----:B------:R-:W-:Y:S01]  /*39f0*/  LOP3.LUT R15, RZ, R18, RZ, 0x33, !PT ;  /* 0x00000012ff0f7212 */ /* 0x000fe200078e33ff */
[----:B------:R-:W-:Y:S03]  /*3a00*/  BSSY.RECONVERGENT B3, `(.L_x_43) ;  /* 0x000001b000037945 */ /* 0x000fe60003800200 */
[----:B------:R-:W-:-:S04]  /*3a10*/  IADD3 R15, PT, PT, R2, R15, RZ ;  /* 0x0000000f020f7210 */ /* 0x000fc80007ffe0ff */
[----:B------:R-:W-:-:S04]  /*3a20*/  LOP3.LUT R15, R15, 0xffff, RZ, 0xc0, !PT ;  /* 0x0000ffff0f0f7812 */ /* 0x000fc800078ec0ff */
[C---:B------:R-:W-:Y:S02]  /*3a30*/  LOP3.LUT R14, R15.reuse, 0x7, RZ, 0xc0, !PT ;  /* 0x000000070f0e7812 */ /* 0x040fe400078ec0ff */
[----:B------:R-:W-:-:S03]  /*3a40*/  LOP3.LUT R22, R15, 0x3, RZ, 0xc0, !PT ;  /* 0x000000030f167812 */ /* 0x000fc600078ec0ff */
        /* <DEDUP_REMOVED lines=8> */
[----:B------:R-:W4:Y:S01]  /*3ad0*/  LD.E R34, desc[UR36][R14.64+0xc] ;  /* 0x00000c240e227980 */ /* 0x000f22000c101900 */
[----:B------:R-:W-:Y:S01]  /*3ae0*/  VIADD R23, R23, 0x4 ;  /* 0x0000000417177836 */ /* 0x000fe20000000000 */
[-C--:B--2--5:R-:W-:Y:S01]  /*3af0*/  ISETP.GE.AND P2, PT, R24, R21.reuse, PT ;  /* 0x000000151800720c */ /* 0x0a4fe20003f46270 */
[----:B------:R-:W-:Y:S01]  /*3b00*/  VIADD R24, R25, 0x1 ;  /* 0x0000000119187836 */ /* 0x000fe20000000000 */
[----:B---3--:R-:W-:-:S11]  /*3b10*/  ISETP.GE.AND P3, PT, R26, R21, PT ;  /* 0x000000151a00720c */ /* 0x008fd60003f66270 */
[----:B------:R-:W-:Y:S01]  /*3b20*/  @P2 IMAD.MOV R24, RZ, RZ, R25 ;  /* 0x000000ffff182224 */ /* 0x000fe200078e0219 */
[----:B----4-:R-:W-:-:S03]  /*3b30*/  ISETP.GE.AND P2, PT, R28, R21, PT ;  /* 0x000000151c00720c */ /* 0x010fc60003f46270 */
[C---:B------:R-:W-:Y:S01]  /*3b40*/  VIADD R25, R24.reuse, 0x1 ;  /* 0x0000000118197836 */ /* 0x040fe20000000000 */
[----:B------:R-:W-:Y:S02]  /*3b50*/  @P3 IADD3 R25, PT, PT, R24, RZ, RZ ;  /* 0x000000ff18193210 */ /* 0x000fe40007ffe0ff */
[----:B------:R-:W-:-:S03]  /*3b60*/  ISETP.GE.AND P3, PT, R34, R21, PT ;  /* 0x000000152200720c */ /* 0x000fc60003f66270 */
[----:B------:R-:W-:-:S04]  /*3b70*/  VIADD R24, R25, 0x1 ;  /* 0x0000000119187836 */ /* 0x000fc80000000000 */
[----:B------:R-:W-:-:S04]  /*3b80*/  @P2 IMAD.MOV R24, RZ, RZ, R25 ;  /* 0x000000ffff182224 */ /* 0x000fc800078e0219 */
[C---:B------:R-:W-:Y:S02]  /*3b90*/  VIADD R25, R24.reuse, 0x1 ;  /* 0x0000000118197836 */ /* 0x040fe40000000000 */
[----:B------:R-:W-:-:S07]  /*3ba0*/  @P3 IADD3 R25, PT, PT, R24, RZ, RZ ;  /* 0x000000ff18193210 */ /* 0x000fce0007ffe0ff */
.L_x_44:
[----:B------:R-:W-:Y:S05]  /*3bb0*/  BSYNC.RECONVERGENT B3 ;  /* 0x0000000000037941 */ /* 0x000fea0003800200 */
.L_x_43:
[----:B------:R-:W-:Y:S05]  /*3bc0*/  @!P1 BRA `(.L_x_37) ;  /* 0x00000000004c9947 */ /* 0x000fea0003800000 */
[----:B------:R-:W-:-:S05]  /*3bd0*/  IMAD.WIDE.U32 R14, R23, 0x4, R16 ;  /* 0x00000004170e7825 */ /* 0x000fca00078e0010 */
[----:B------:R-:W2:Y:S01]  /*3be0*/  LD.E R24, desc[UR36][R14.64] ;  /* 0x000000240e187980 */ /* 0x000ea2000c101900 */
[----:B------:R-:W-:Y:S01]  /*3bf0*/  ISETP.NE.AND P2, PT, R22, 0x1, PT ;  /* 0x000000011600780c */ /* 0x000fe20003f45270 */
[----:B------:R-:W-:Y:S01]  /*3c00*/  VIADD R23, R25, 0x1 ;  /* 0x0000000119177836 */ /* 0x000fe20000000000 */
[----:B--2--5:R-:W-:-:S13]  /*3c10*/  ISETP.GE.AND P1, PT, R24, R21, PT ;  /* 0x000000151800720c */ /* 0x024fda0003f26270 */
[----:B------:R-:W-:-:S04]  /*3c20*/  @P1 IMAD.MOV R23, RZ, RZ, R25 ;  /* 0x000000ffff171224 */ /* 0x000fc800078e0219 */
[----:B------:R-:W-:Y:S01]  /*3c30*/  IMAD.MOV.U32 R25, RZ, RZ, R23 ;  /* 0x000000ffff197224 */ /* 0x000fe200078e0017 */
[----:B------:R-:W-:Y:S06]  /*3c40*/  @!P2 BRA `(.L_x_37) ;  /* 0x00000000002ca947 */ /* 0x000fec0003800000 */
[----:B------:R-:W-:Y:S02]  /*3c50*/  ISETP.NE.AND P2, PT, R22, 0x2, PT ;  /* 0x000000021600780c */ /* 0x000fe40003f45270 */
[----:B------:R-:W2:Y:S11]  /*3c60*/  LD.E R22, desc[UR36][R14.64+0x4] ;  /* 0x000004240e167980 */ /* 0x000eb6000c101900 */
[----:B------:R-:W3:Y:S01]  /*3c70*/  @P2 LD.E R24, desc[UR36][R14.64+0x8] ;  /* 0x000008240e182980 */ /* 0x000ee2000c101900 */
[-C--:B--2---:R-:W-:Y:S01]  /*3c80*/  ISETP.GE.AND P1, PT, R22, R21.reuse, PT ;  /* 0x000000151600720c */ /* 0x084fe20003f26270 */
[----:B------:R-:W-:Y:S01]  /*3c90*/  VIADD R22, R25, 0x1 ;  /* 0x0000000119167836 */ /* 0x000fe20000000000 */
[----:B---3--:R-:W-:-:S11]  /*3ca0*/  ISETP.GE.AND P3, PT, R24, R21, P2 ;  /* 0x000000151800720c */ /* 0x008fd60001766270 */
[----:B------:R-:W-:-:S05]  /*3cb0*/  @P1 IADD3 R22, PT, PT, R25, RZ, RZ ;  /* 0x000000ff19161210 */ /* 0x000fca0007ffe0ff */
[----:B------:R-:W-:-:S04]  /*3cc0*/  IMAD.MOV.U32 R25, RZ, RZ, R22 ;  /* 0x000000ffff197224 */ /* 0x000fc800078e0016 */
[----:B------:R-:W-:Y:S02]  /*3cd0*/  @P2 VIADD R21, R25, 0x1 ;  /* 0x0000000119152836 */ /* 0x000fe40000000000 */
[----:B------:R-:W-:-:S04]  /*3ce0*/  @P3 IMAD.MOV R21, RZ, RZ, R25 ;  /* 0x000000ffff153224 */ /* 0x000fc800078e0219 */
[----:B------:R-:W-:-:S07]  /*3cf0*/  @P2 IMAD.MOV.U32 R25, RZ, RZ, R21 ;  /* 0x000000ffff192224 */ /* 0x000fce00078e0015 */
.L_x_37:
[----:B------:R-:W-:Y:S05]  /*3d00*/  BSYNC.RECONVERGENT B1 ;  /* 0x0000000000017941 */ /* 0x000fea0003800200 */
.L_x_36:
[----:B------:R1:W-:Y:S01]  /*3d10*/  ST.E desc[UR36][R10.64], R25 ;  /* 0x000000190a007985 */ /* 0x0003e2000c101924 */
[----:B------:R-:W-:Y:S01]  /*3d20*/  IADD3 R20, PT, PT, R20, 0x1, RZ ;  /* 0x0000000114147810 */ /* 0x000fe20007ffe0ff */
[----:B------:R-:W-:Y:S01]  /*3d30*/  VIADD R18, R18, 0x1 ;  /* 0x0000000112127836 */ /* 0x000fe20000000000 */
[----:B------:R-:W-:Y:S06]  /*3d40*/  @P0 BRA `(.L_x_45) ;  /* 0xfffffff400040947 */ /* 0x000fec000383ffff */
[----:B------:R-:W-:Y:S05]  /*3d50*/  BSYNC.RECONVERGENT B2 ;  /* 0x0000000000027941 */ /* 0x000fea0003800200 */
.L_x_35:
[----:B------:R-:W-:Y:S01]  /*3d60*/  ISETP.GE.U32.AND P0, PT, R3, 0x7, PT ;  /* 0x000000070300780c */ /* 0x000fe20003f06070 */
[----:B------:R-:W-:Y:S02]  /*3d70*/  IMAD.MOV.U32 R14, RZ, RZ, RZ ;  /* 0x000000ffff0e7224 */ /* 0x000fe400078e00ff */
[----:B------:R-:W-:-:S10]  /*3d80*/  IMAD.MOV.U32 R15, RZ, RZ, 0x1 ;  /* 0x00000001ff0f7424 */ /* 0x000fd400078e00ff */
[----:B------:R-:W-:Y:S05]  /*3d90*/  @!P0 BRA `(.L_x_46) ;  /* 0x0000001c00848947 */ /* 0x000fea0003800000 */
[----:B------:R-:W-:Y:S01]  /*3da0*/  HFMA2 R15, -RZ, RZ, 0, 5.9604644775390625e-08 ;  /* 0x00000001ff0f7431 */ /* 0x000fe200000001ff */
[----:B------:R-:W-:Y:S01]  /*3db0*/  BSSY.RECONVERGENT B1, `(.L_x_46) ;  /* 0x00001df000017945 */ /* 0x000fe20003800200 */
[----:B------:R-:W-:-:S07]  /*3dc0*/  IMAD.MOV.U32 R14, RZ, RZ, RZ ;  /* 0x000000ffff0e7224 */ /* 0x000fce00078e00ff */
.L_x_63:
[----:B------:R-:W-:-:S04]  /*3dd0*/  IMAD.IADD R19, R2, 0x1, -R15 ;  /* 0x0000000102137824 */ /* 0x000fc800078e0a0f */
[----:B------:R-:W-:-:S04]  /*3de0*/  IMAD.WIDE.U32 R22, R19, 0x4, R4 ;  /* 0x0000000413167825 */ /* 0x000fc800078e0004 */
[----:B------:R-:W-:Y:S02]  /*3df0*/  IMAD.WIDE.U32 R18, R19, 0x4, R16 ;  /* 0x0000000413127825 */ /* 0x000fe400078e0010 */
[----:B------:R-:W2:Y:S04]  /*3e00*/  LD.E R22, desc[UR36][R22.64] ;  /* 0x0000002416167980 */ /* 0x000ea8000c101900 */
[----:B-1----:R-:W2:Y:S01]  /*3e10*/  LD.E R11, desc[UR36][R18.64] ;  /* 0x00000024120b7980 */ /* 0x002ea2000c101900 */
[C---:B------:R-:W-:Y:S01]  /*3e20*/  ISETP.NE.AND P0, PT, R2.reuse, R15, PT ;  /* 0x0000000f0200720c */ /* 0x040fe20003f05270 */
[----:B------:R-:W-:Y:S01]  /*3e30*/  VIADD R29, R15, 0x1 ;  /* 0x000000010f1d7836 */ /* 0x000fe20000000000 */
[----:B------:R-:W-:Y:S03]  /*3e40*/  BSSY.RECONVERGENT B2, `(.L_x_47) ;  /* 0x000001e000027945 */ /* 0x000fe60003800200 */
[----:B------:R-:W-:-:S04]  /*3e50*/  IMAD.IADD R25, R2, 0x1, -R29 ;  /* 0x0000000102197824 */ /* 0x000fc800078e0a1d */
[----:B-----5:R-:W-:Y:S01]  /*3e60*/  IMAD.WIDE.U32 R20, R25, 0x4, R4 ;  /* 0x0000000419147825 */ /* 0x020fe200078e0004 */
[----:B--2---:R-:W-:-:S03]  /*3e70*/  IADD3 R14, PT, PT, R22, R11, R14 ;  /* 0x0000000b160e7210 */ /* 0x004fc60007ffe00e */
[----:B------:R-:W-:-:S04]  /*3e80*/  IMAD.WIDE.U32 R10, R25, 0x4, R16 ;  /* 0x00000004190a7825 */ /* 0x000fc800078e0010 */
[----:B------:R-:W-:Y:S01]  /*3e90*/  IMAD.MOV.U32 R27, RZ, RZ, R14 ;  /* 0x000000ffff1b7224 */ /* 0x000fe200078e000e */
[----:B------:R-:W-:Y:S06]  /*3ea0*/  @!P0 BRA `(.L_x_48) ;  /* 0x00000000005c8947 */ /* 0x000fec0003800000 */
[-C--:B------:R-:W-:Y:S02]  /*3eb0*/  IABS R24, R15.reuse ;  /* 0x0000000f00187213 */ /* 0x080fe40000000000 */
[----:B------:R-:W-:Y:S02]  /*3ec0*/  IABS R28, R15 ;  /* 0x0000000f001c7213 */ /* 0x000fe40000000000 */
[----:B------:R-:W0:Y:S01]  /*3ed0*/  I2F.RP R25, R24 ;  /* 0x0000001800197306 */ /* 0x000e220000209400 */
[----:B------:R-:W-:Y:S02]  /*3ee0*/  IABS R26, R14 ;  /* 0x0000000e001a7213 */ /* 0x000fe40000000000 */
[----:B------:R-:W-:-:S05]  /*3ef0*/  ISETP.GE.AND P2, PT, R14, RZ, PT ;  /* 0x000000ff0e00720c */ /* 0x000fca0003f46270 */
[----:B0-----:R-:W0:Y:S02]  /*3f00*/  MUFU.RCP R25, R25 ;  /* 0x0000001900197308 */ /* 0x001e240000001000 */
[----:B0-----:R-:W-:Y:S01]  /*3f10*/  IADD3 R22, PT, PT, R25, 0xffffffe, RZ ;  /* 0x0ffffffe19167810 */ /* 0x001fe20007ffe0ff */
[----:B------:R-:W-:-:S05]  /*3f20*/  IMAD.MOV R25, RZ, RZ, -R28 ;  /* 0x000000ffff197224 */ /* 0x000fca00078e0a1c */
[----:B------:R0:W1:Y:S02]  /*3f30*/  F2I.FTZ.U32.TRUNC.NTZ R23, R22 ;  /* 0x0000001600177305 */ /* 0x000064000021f000 */
[----:B0-----:R-:W-:Y:S02]  /*3f40*/  IMAD.MOV.U32 R22, RZ, RZ, RZ ;  /* 0x000000ffff167224 */ /* 0x001fe400078e00ff */
[----:B-1----:R-:W-:-:S04]  /*3f50*/  IMAD.MOV R27, RZ, RZ, -R23 ;  /* 0x000000ffff1b7224 */ /* 0x002fc800078e0a17 */
[----:B------:R-:W-:-:S04]  /*3f60*/  IMAD R27, R27, R24, RZ ;  /* 0x000000181b1b7224 */ /* 0x000fc800078e02ff */
[----:B------:R-:W-:-:S06]  /*3f70*/  IMAD.HI.U32 R23, R23, R27, R22 ;  /* 0x0000001b17177227 */ /* 0x000fcc00078e0016 */
[----:B------:R-:W-:-:S04]  /*3f80*/  IMAD.HI.U32 R23, R23, R26, RZ ;  /* 0x0000001a17177227 */ /* 0x000fc800078e00ff */
[----:B------:R-:W-:-:S05]  /*3f90*/  IMAD R23, R23, R25, R26 ;  /* 0x0000001917177224 */ /* 0x000fca00078e021a */
[----:B------:R-:W-:-:S13]  /*3fa0*/  ISETP.GT.U32.AND P0, PT, R24, R23, PT ;  /* 0x000000171800720c */ /* 0x000fda0003f04070 */
[----:B------:R-:W-:Y:S01]  /*3fb0*/  @!P0 IMAD.IADD R23, R23, 0x1, -R24 ;  /* 0x0000000117178824 */ /* 0x000fe200078e0a18 */
[----:B------:R-:W-:-:S04]  /*3fc0*/  ISETP.NE.AND P0, PT, R15, RZ, PT ;  /* 0x000000ff0f00720c */ /* 0x000fc80003f05270 */
[----:B------:R-:W-:-:S13]  /*3fd0*/  ISETP.GT.U32.AND P1, PT, R24, R23, PT ;  /* 0x000000171800720c */ /* 0x000fda0003f24070 */
[----:B------:R-:W-:-:S05]  /*3fe0*/  @!P1 IADD3 R23, PT, PT, R23, -R24, RZ ;  /* 0x8000001817179210 */ /* 0x000fca0007ffe0ff */
[----:B------:R-:W-:Y:S01]  /*3ff0*/  @!P2 IMAD.MOV R23, RZ, RZ, -R23 ;  /* 0x000000ffff17a224 */ /* 0x000fe200078e0a17 */
[----:B------:R-:W-:-:S05]  /*4000*/  @!P0 LOP3.LUT R23, RZ, R15, RZ, 0x33, !PT ;  /* 0x0000000fff178212 */ /* 0x000fca00078e33ff */
[----:B------:R-:W-:-:S07]  /*4010*/  IMAD.MOV.U32 R27, RZ, RZ, R23 ;  /* 0x000000ffff1b7224 */ /* 0x000fce00078e0017 */
.L_x_48:
[----:B------:R-:W-:Y:S05]  /*4020*/  BSYNC.RECONVERGENT B2 ;  /* 0x0000000000027941 */ /* 0x000fea0003800200 */
.L_x_47:
[----:B------:R0:W-:Y:S04]  /*4030*/  ST.E desc[UR36][R18.64], R27 ;  /* 0x0000001b12007985 */ /* 0x0001e8000c101924 */
[----:B------:R1:W2:Y:S04]  /*4040*/  LD.E R21, desc[UR36][R20.64] ;  /* 0x0000002414157980 */ /* 0x0002a8000c101900 */
[----:B------:R-:W2:Y:S01]  /*4050*/  LD.E R24, desc[UR36][R10.64] ;  /* 0x000000240a187980 */ /* 0x000ea2000c101900 */
[----:B------:R-:W-:Y:S01]  /*4060*/  IABS R25, R15 ;  /* 0x0000000f00197213 */ /* 0x000fe20000000000 */
[----:B------:R-:W-:Y:S01]  /*4070*/  BSSY.RECONVERGENT B2, `(.L_x_49) ;  /* 0x0000038000027945 */ /* 0x000fe20003800200 */
[----:B0-----:R-:W-:-:S02]  /*4080*/  IABS R18, R14 ;  /* 0x0000000e00127213 */ /* 0x001fc40000000000 */
[----:B------:R-:W0:Y:S01]  /*4090*/  I2F.RP R26, R25 ;  /* 0x00000019001a7306 */ /* 0x000e220000209400 */
[-C--:B-1----:R-:W-:Y:S01]  /*40a0*/  IABS R20, R15.reuse ;  /* 0x0000000f00147213 */ /* 0x082fe20000000000 */
[----:B------:R-:W-:Y:S01]  /*40b0*/  VIADD R27, R15, 0x2 ;  /* 0x000000020f1b7836 */ /* 0x000fe20000000000 */
[----:B------:R-:W-:-:S03]  /*40c0*/  LOP3.LUT R14, R14, R15, RZ, 0x3c, !PT ;  /* 0x0000000f0e0e7212 */ /* 0x000fc600078e3cff */
[----:B------:R-:W-:Y:S01]  /*40d0*/  IMAD.MOV R20, RZ, RZ, -R20 ;  /* 0x000000ffff147224 */ /* 0x000fe200078e0a14 */
[----:B------:R-:W-:Y:S01]  /*40e0*/  ISETP.GE.AND P1, PT, R14, RZ, PT ;  /* 0x000000ff0e00720c */ /* 0x000fe20003f26270 */
[----:B0-----:R-:W0:Y:S02]  /*40f0*/  MUFU.RCP R26, R26 ;  /* 0x0000001a001a7308 */ /* 0x001e240000001000 */
[----:B0-----:R-:W-:-:S06]  /*4100*/  VIADD R22, R26, 0xffffffe ;  /* 0x0ffffffe1a167836 */ /* 0x001fcc0000000000 */
[----:B------:R0:W1:Y:S02]  /*4110*/  F2I.FTZ.U32.TRUNC.NTZ R23, R22 ;  /* 0x0000001600177305 */ /* 0x000064000021f000 */
[----:B0-----:R-:W-:Y:S01]  /*4120*/  MOV R22, RZ ;  /* 0x000000ff00167202 */ /* 0x001fe20000000f00 */
[----:B-1----:R-:W-:-:S04]  /*4130*/  IMAD.MOV R28, RZ, RZ, -R23 ;  /* 0x000000ffff1c7224 */ /* 0x002fc800078e0a17 */
[----:B------:R-:W-:-:S04]  /*4140*/  IMAD R19, R28, R25, RZ ;  /* 0x000000191c137224 */ /* 0x000fc800078e02ff */
[----:B------:R-:W-:-:S06]  /*4150*/  IMAD.HI.U32 R19, R23, R19, R22 ;  /* 0x0000001317137227 */ /* 0x000fcc00078e0016 */
[----:B------:R-:W-:-:S04]  /*4160*/  IMAD.HI.U32 R19, R19, R18, RZ ;  /* 0x0000001213137227 */ /* 0x000fc800078e00ff */
[----:B------:R-:W-:-:S05]  /*4170*/  IMAD R18, R19, R20, R18 ;  /* 0x0000001413127224 */ /* 0x000fca00078e0212 */
[----:B------:R-:W-:-:S13]  /*4180*/  ISETP.GT.U32.AND P2, PT, R25, R18, PT ;  /* 0x000000121900720c */ /* 0x000fda0003f44070 */
[----:B------:R-:W-:Y:S02]  /*4190*/  @!P2 IMAD.IADD R18, R18, 0x1, -R25 ;  /* 0x000000011212a824 */ /* 0x000fe400078e0a19 */
[----:B------:R-:W-:Y:S01]  /*41a0*/  @!P2 VIADD R19, R19, 0x1 ;  /* 0x000000011313a836 */ /* 0x000fe20000000000 */
[----:B------:R-:W-:Y:S02]  /*41b0*/  ISETP.NE.AND P2, PT, R15, RZ, PT ;  /* 0x000000ff0f00720c */ /* 0x000fe40003f45270 */
[----:B------:R-:W-:-:S13]  /*41c0*/  ISETP.GE.U32.AND P0, PT, R18, R25, PT ;  /* 0x000000191200720c */ /* 0x000fda0003f06070 */
[----:B------:R-:W-:Y:S01]  /*41d0*/  @P0 VIADD R19, R19, 0x1 ;  /* 0x0000000113130836 */ /* 0x000fe20000000000 */
[----:B------:R-:W-:-:S04]  /*41e0*/  ISETP.NE.AND P0, PT, R2, R29, PT ;  /* 0x0000001d0200720c */ /* 0x000fc80003f05270 */
[----:B------:R-:W-:Y:S01]  /*41f0*/  MOV R14, R19 ;  /* 0x00000013000e7202 */ /* 0x000fe20000000f00 */
[----:B------:R-:W-:-:S04]  /*4200*/  IMAD.IADD R19, R2, 0x1, -R27 ;  /* 0x0000000102137824 */ /* 0x000fc800078e0a1b */
[----:B------:R-:W-:Y:S01]  /*4210*/  @!P1 IMAD.MOV R14, RZ, RZ, -R14 ;  /* 0x000000ffff0e9224 */ /* 0x000fe200078e0a0e */
[----:B------:R-:W-:-:S04]  /*4220*/  @!P2 LOP3.LUT R14, RZ, R15, RZ, 0x33, !PT ;  /* 0x0000000fff0ea212 */ /* 0x000fc800078e33ff */
[----:B--2---:R-:W-:Y:S01]  /*4230*/  IADD3 R14, PT, PT, R21, R24, R14 ;  /* 0x00000018150e7210 */ /* 0x004fe20007ffe00e */
[----:B------:R-:W-:-:S04]  /*4240*/  IMAD.WIDE.U32 R20, R19, 0x4, R4 ;  /* 0x0000000413147825 */ /* 0x000fc800078e0004 */
        /* <DEDUP_REMOVED lines=26> */
.L_x_50:
[----:B------:R-:W-:Y:S05]  /*43f0*/  BSYNC.RECONVERGENT B2 ;  /* 0x0000000000027941 */ /* 0x000fea0003800200 */
.L_x_49:
        /* <DEDUP_REMOVED lines=15> */
[----:B0-----:R-:W-:Y:S02]  /*44f0*/  HFMA2 R22, -RZ, RZ, 0, 0 ;  /* 0x00000000ff167431 */ /* 0x001fe400000001ff */
        /* <DEDUP_REMOVED lines=24> */
[----:B------:R-:W-:Y:S02]  /*4680*/  ISETP.GE.AND P2, PT, R14, RZ, PT ;  /* 0x000000ff0e00720c */ /* 0x000fe40003f46270 */
[----:B------:R-:W-:-:S05]  /*4690*/  IMAD.MOV R28, RZ, RZ, -R28 ;  /* 0x000000ffff1c7224 */ /* 0x000fca00078e0a1c */
[----:B0-----:R-:W0:Y:S02]  /*46a0*/  MUFU.RCP R26, R26 ;  /* 0x0000001a001a7308 */ /* 0x001e240000001000 */
[----:B0-----:R-:W-:Y:S02]  /*46b0*/  IADD3 R22, PT, PT, R26, 0xffffffe, RZ ;  /* 0x0ffffffe1a167810 */ /* 0x001fe40007ffe0ff */
[----:B------:R-:W-:-:S04]  /*46c0*/  IABS R26, R14 ;  /* 0x0000000e001a7213 */ /* 0x000fc80000000000 */
        /* <DEDUP_REMOVED lines=15> */
.L_x_52:
[----:B------:R-:W-:Y:S05]  /*47c0*/  BSYNC.RECONVERGENT B2 ;  /* 0x0000000000027941 */ /* 0x000fea0003800200 */
.L_x_51:
        /* <DEDUP_REMOVED lines=37> */
[----:B------:R-:W-:Y:S02]  /*4a20*/  IABS R24, R25 ;  /* 0x0000001900187213 */ /* 0x000fe40000000000 */
[----:B------:R-:W-:Y:S02]  /*4a30*/  ISETP.GE.AND P2, PT, R14, RZ, PT ;  /* 0x000000ff0e00720c */ /* 0x000fe40003f46270 */
[----:B------:R-:W0:Y:S08]  /*4a40*/  I2F.RP R26, R24 ;  /* 0x00000018001a7306 */ /* 0x000e300000209400 */
[----:B0-----:R-:W0:Y:S02]  /*4a50*/  MUFU.RCP R26, R26 ;  /* 0x0000001a001a7308 */ /* 0x001e240000001000 */
[----:B0-----:R-:W-:-:S02]  /*4a60*/  IADD3 R22, PT, PT, R26, 0xffffffe, RZ ;  /* 0x0ffffffe1a167810 */ /* 0x001fc40007ffe0ff */
[----:B------:R-:W-:-:S04]  /*4a70*/  IABS R26, R14 ;  /* 0x0000000e001a7213 */ /* 0x000fc80000000000 */
[----:B------:R0:W1:Y:S02]  /*4a80*/  F2I.FTZ.U32.TRUNC.NTZ R23, R22 ;  /* 0x0000001600177305 */ /* 0x000064000021f000 */
[----:B0-----:R-:W-:Y:S02]  /*4a90*/  IMAD.MOV.U32 R22, RZ, RZ, RZ ;  /* 0x000000ffff167224 */ /* 0x001fe400078e00ff */
[----:B-1----:R-:W-:-:S04]  /*4aa0*/  IMAD.MOV R27, RZ, RZ, -R23 ;  /* 0x000000ffff1b7224 */ /* 0x002fc800078e0a17 */
[----:B------:R-:W-:-:S04]  /*4ab0*/  IMAD R27, R27, R24, RZ ;  /* 0x000000181b1b7224 */ /* 0x000fc800078e02ff */
[----:B------:R-:W-:Y:S01]  /*4ac0*/  IMAD.HI.U32 R23, R23, R27, R22 ;  /* 0x0000001b17177227 */ /* 0x000fe200078e0016 */
[----:B------:R-:W-:-:S05]  /*4ad0*/  IABS R27, R25 ;  /* 0x00000019001b7213 */ /* 0x000fca0000000000 */
[----:B------:R-:W-:Y:S02]  /*4ae0*/  IMAD.MOV R27, RZ, RZ, -R27 ;  /* 0x000000ffff1b7224 */ /* 0x000fe400078e0a1b */
        /* <DEDUP_REMOVED lines=10> */
.L_x_54:
[----:B------:R-:W-:Y:S05]  /*4b90*/  BSYNC.RECONVERGENT B2 ;  /* 0x0000000000027941 */ /* 0x000fea0003800200 */
.L_x_53:
        /* <DEDUP_REMOVED lines=60> */
.L_x_56:
[----:B------:R-:W-:Y:S05]  /*4f60*/  BSYNC.RECONVERGENT B2 ;  /* 0x0000000000027941 */ /* 0x000fea0003800200 */
.L_x_55:
        /* <DEDUP_REMOVED lines=60> */
.L_x_58:
[----:B------:R-:W-:Y:S05]  /*5330*/  BSYNC.RECONVERGENT B2 ;  /* 0x0000000000027941 */ /* 0x000fea0003800200 */
.L_x_57:
        /* <DEDUP_REMOVED lines=25> */
[----:B------:R-:W-:Y:S01]  /*54d0*/  ISETP.GE.U32.AND P0, PT, R21, R24, PT ;  /* 0x000000181500720c */ /* 0x000fe20003f06070 */
[----:B------:R-:W-:-:S12]  /*54e0*/  IMAD.IADD R21, R2, 0x1, -R29 ;  /* 0x0000000102157824 */ /* 0x000fd800078e0a1d */
[----:B------:R-:W-:Y:S01]  /*54f0*/  @P0 VIADD R11, R11, 0x1 ;  /* 0x000000010b0b0836 */ /* 0x000fe20000000000 */
[----:B------:R-:W-:-:S04]  /*5500*/  ISETP.NE.AND P0, PT, R2, R25, PT ;  /* 0x000000190200720c */ /* 0x000fc80003f05270 */
[----:B------:R-:W-:Y:S01]  /*5510*/  MOV R14, R11 ;  /* 0x0000000b000e7202 */ /* 0x000fe20000000f00 */
[----:B------:R-:W-:-:S04]  /*5520*/  IMAD.WIDE.U32 R10, R21, 0x4, R4 ;  /* 0x00000004150a7825 */ /* 0x000fc800078e0004 */
[----:B------:R-:W-:Y:S01]  /*5530*/  @!P1 IMAD.MOV R14, RZ, RZ, -R14 ;  /* 0x000000ffff0e9224 */ /* 0x000fe200078e0a0e */
[----:B------:R-:W-:-:S04]  /*5540*/  @!P2 LOP3.LUT R14, RZ, R27, RZ, 0x33, !PT ;  /* 0x0000001bff0ea212 */ /* 0x000fc800078e33ff */
[----:B--2---:R-:W-:Y:S01]  /*5550*/  IADD3 R14, PT, PT, R20, R33, R14 ;  /* 0x00000021140e7210 */ /* 0x004fe20007ffe00e */
        /* <DEDUP_REMOVED lines=26> */
.L_x_60:
[----:B------:R-:W-:Y:S05]  /*5700*/  BSYNC.RECONVERGENT B2 ;  /* 0x0000000000027941 */ /* 0x000fea0003800200 */
.L_x_59:
[----:B------:R0:W-:Y:S04]  /*5710*/  ST.E desc[UR36][R18.64], R33 ;  /* 0x0000002112007985 */ /* 0x0001e8000c101924 */
[----:B------:R1:W2:Y:S04]  /*5720*/  LD.E R10, desc[UR36][R10.64] ;  /* 0x000000240a0a7980 */ /* 0x0002a8000c101900 */
[----:B------:R-:W2:Y:S01]  /*5730*/  LD.E R27, desc[UR36][R20.64] ;  /* 0x00000024141b7980 */ /* 0x000ea2000c101900 */
[----:B------:R-:W-:Y:S01]  /*5740*/  IABS R24, R25 ;  /* 0x0000001900187213 */ /* 0x000fe20000000000 */
[----:B------:R-:W-:Y:S01]  /*5750*/  BSSY.RECONVERGENT B2, `(.L_x_61) ;  /* 0x0000040000027945 */ /* 0x000fe20003800200 */
[----:B0-----:R-:W-:-:S02]  /*5760*/  IABS R18, R29 ;  /* 0x0000001d00127213 */ /* 0x001fc40000000000 */
[----:B------:R-:W0:Y:S01]  /*5770*/  I2F.RP R26, R24 ;  /* 0x00000018001a7306 */ /* 0x000e220000209400 */
[----:B-1----:R-:W-:-:S05]  /*5780*/  IABS R11, R25 ;  /* 0x00000019000b7213 */ /* 0x002fca0000000000 */
[----:B------:R-:W-:Y:S02]  /*5790*/  IMAD.MOV R11, RZ, RZ, -R11 ;  /* 0x000000ffff0b7224 */ /* 0x000fe400078e0a0b */
[----:B0-----:R-:W0:Y:S02]  /*57a0*/  MUFU.RCP R26, R26 ;  /* 0x0000001a001a7308 */ /* 0x001e240000001000 */
[----:B0-----:R-:W-:-:S06]  /*57b0*/  VIADD R22, R26, 0xffffffe ;  /* 0x0ffffffe1a167836 */ /* 0x001fcc0000000000 */
[----:B------:R0:W1:Y:S02]  /*57c0*/  F2I.FTZ.U32.TRUNC.NTZ R23, R22 ;  /* 0x0000001600177305 */ /* 0x000064000021f000 */
[----:B0-----:R-:W-:Y:S02]  /*57d0*/  HFMA2 R22, -RZ, RZ, 0, 0 ;  /* 0x00000000ff167431 */ /* 0x001fe400000001ff */
[----:B-1----:R-:W-:-:S04]  /*57e0*/  IMAD.MOV R35, RZ, RZ, -R23 ;  /* 0x000000ffff237224 */ /* 0x002fc800078e0a17 */
[----:B------:R-:W-:-:S04]  /*57f0*/  IMAD R19, R35, R24, RZ ;  /* 0x0000001823137224 */ /* 0x000fc800078e02ff */
[----:B------:R-:W-:Y:S01]  /*5800*/  IMAD.HI.U32 R23, R23, R19, R22 ;  /* 0x0000001317177227 */ /* 0x000fe200078e0016 */
[----:B------:R-:W-:Y:S01]  /*5810*/  IABS R22, R14 ;  /* 0x0000000e00167213 */ /* 0x000fe20000000000 */
[----:B------:R-:W0:Y:S01]  /*5820*/  I2F.RP R19, R18 ;  /* 0x0000001200137306 */ /* 0x000e220000209400 */
[----:B------:R-:W-:-:S03]  /*5830*/  LOP3.LUT R14, R14, R25, RZ, 0x3c, !PT ;  /* 0x000000190e0e7212 */ /* 0x000fc600078e3cff */
[----:B------:R-:W-:Y:S01]  /*5840*/  IMAD.HI.U32 R23, R23, R22, RZ ;  /* 0x0000001617177227 */ /* 0x000fe200078e00ff */
[----:B------:R-:W-:-:S03]  /*5850*/  ISETP.GE.AND P1, PT, R14, RZ, PT ;  /* 0x000000ff0e00720c */ /* 0x000fc60003f26270 */
[----:B------:R-:W-:Y:S01]  /*5860*/  IMAD R11, R23, R11, R22 ;  /* 0x0000000b170b7224 */ /* 0x000fe200078e0216 */
[----:B------:R-:W-:-:S04]  /*5870*/  LOP3.LUT R22, RZ, R29, RZ, 0x33, !PT ;  /* 0x0000001dff167212 */ /* 0x000fc800078e33ff */
[----:B------:R-:W-:Y:S01]  /*5880*/  ISETP.GT.U32.AND P2, PT, R24, R11, PT ;  /* 0x0000000b1800720c */ /* 0x000fe20003f44070 */
[----:B0-----:R-:W0:-:S12]  /*5890*/  MUFU.RCP R19, R19 ;  /* 0x0000001300137308 */ /* 0x001e180000001000 */
[----:B------:R-:W-:Y:S02]  /*58a0*/  @!P2 IMAD.IADD R11, R11, 0x1, -R24 ;  /* 0x000000010b0ba824 */ /* 0x000fe400078e0a18 */
[----:B------:R-:W-:Y:S01]  /*58b0*/  @!P2 VIADD R23, R23, 0x1 ;  /* 0x000000011717a836 */ /* 0x000fe20000000000 */
[----:B------:R-:W-:Y:S02]  /*58c0*/  ISETP.NE.AND P2, PT, R25, RZ, PT ;  /* 0x000000ff1900720c */ /* 0x000fe40003f45270 */
[----:B------:R-:W-:Y:S01]  /*58d0*/  ISETP.GE.U32.AND P0, PT, R11, R24, PT ;  /* 0x000000180b00720c */ /* 0x000fe20003f06070 */
[----:B0-----:R-:W-:-:S06]  /*58e0*/  VIADD R11, R19, 0xffffffe ;  /* 0x0ffffffe130b7836 */ /* 0x001fcc0000000000 */
[----:B------:R-:W0:Y:S06]  /*58f0*/  F2I.FTZ.U32.TRUNC.NTZ R11, R11 ;  /* 0x0000000b000b7305 */ /* 0x000e2c000021f000 */
[----:B------:R-:W-:-:S05]  /*5900*/  @P0 IADD3 R23, PT, PT, R23, 0x1, RZ ;  /* 0x0000000117170810 */ /* 0x000fca0007ffe0ff */
[----:B------:R-:W-:-:S04]  /*5910*/  IMAD.MOV.U32 R14, RZ, RZ, R23 ;  /* 0x000000ffff0e7224 */ /* 0x000fc800078e0017 */
[----:B------:R-:W-:Y:S01]  /*5920*/  @!P1 IMAD.MOV R14, RZ, RZ, -R14 ;  /* 0x000000ffff0e9224 */ /* 0x000fe200078e0a0e */
[----:B------:R-:W-:Y:S01]  /*5930*/  @!P2 LOP3.LUT R14, RZ, R25, RZ, 0x33, !PT ;  /* 0x00000019ff0ea212 */ /* 0x000fe200078e33ff */
[----:B0-----:R-:W-:-:S04]  /*5940*/  IMAD.MOV R19, RZ, RZ, -R11 ;  /* 0x000000ffff137224 */ /* 0x001fc800078e0a0b */
[----:B------:R-:W-:Y:S01]  /*5950*/  IMAD R19, R19, R18, RZ ;  /* 0x0000001213137224 */ /* 0x000fe200078e02ff */
[----:B--2---:R-:W-:Y:S02]  /*5960*/  IADD3 R27, PT, PT, R10, R27, R14 ;  /* 0x0000001b0a1b7210 */ /* 0x004fe40007ffe00e */
[----:B------:R-:W-:Y:S02]  /*5970*/  IABS R10, R29 ;  /* 0x0000001d000a7213 */ /* 0x000fe40000000000 */
[----:B------:R-:W-:-:S03]  /*5980*/  IABS R14, R27 ;  /* 0x0000001b000e7213 */ /* 0x000fc60000000000 */
[----:B------:R-:W-:Y:S01]  /*5990*/  IMAD.MOV R24, RZ, RZ, -R10 ;  /* 0x000000ffff187224 */ /* 0x000fe200078e0a0a */
[----:B------:R-:W-:-:S05]  /*59a0*/  MOV R10, RZ ;  /* 0x000000ff000a7202 */ /* 0x000fca0000000f00 */
[----:B------:R-:W-:-:S04]  /*59b0*/  IMAD.HI.U32 R10, R11, R19, R10 ;  /* 0x000000130b0a7227 */ /* 0x000fc800078e000a */
[----:B------:R-:W-:Y:S01]  /*59c0*/  IMAD.MOV.U32 R19, RZ, RZ, R14 ;  /* 0x000000ffff137224 */ /* 0x000fe200078e000e */
[----:B------:R-:W-:-:S03]  /*59d0*/  LOP3.LUT R14, R27, R29, RZ, 0x3c, !PT ;  /* 0x0000001d1b0e7212 */ /* 0x000fc600078e3cff */
[----:B------:R-:W-:Y:S01]  /*59e0*/  IMAD.HI.U32 R11, R10, R19, RZ ;  /* 0x000000130a0b7227 */ /* 0x000fe200078e00ff */
[----:B------:R-:W-:-:S03]  /*59f0*/  ISETP.GE.AND P2, PT, R14, RZ, PT ;  /* 0x000000ff0e00720c */ /* 0x000fc60003f46270 */
[----:B------:R-:W-:-:S05]  /*5a00*/  IMAD R19, R11, R24, R19 ;  /* 0x000000180b137224 */ /* 0x000fca00078e0213 */
[----:B------:R-:W-:-:S13]  /*5a10*/  ISETP.GT.U32.AND P1, PT, R18, R19, PT ;  /* 0x000000131200720c */ /* 0x000fda0003f24070 */
[----:B------:R-:W-:Y:S02]  /*5a20*/  @!P1 IMAD.IADD R19, R19, 0x1, -R18 ;  /* 0x0000000113139824 */ /* 0x000fe400078e0a12 */
[----:B------:R-:W-:Y:S01]  /*5a30*/  @!P1 VIADD R11, R11, 0x1 ;  /* 0x000000010b0b9836 */ /* 0x000fe20000000000 */
[----:B------:R-:W-:Y:S02]  /*5a40*/  ISETP.NE.AND P1, PT, R2, R29, PT ;  /* 0x0000001d0200720c */ /* 0x000fe40003f25270 */
[----:B------:R-:W-:-:S13]  /*5a50*/  ISETP.GE.U32.AND P0, PT, R19, R18, PT ;  /* 0x000000121300720c */ /* 0x000fda0003f06070 */
[----:B------:R-:W-:Y:S01]  /*5a60*/  @P0 VIADD R11, R11, 0x1 ;  /* 0x000000010b0b0836 */ /* 0x000fe20000000000 */
[----:B------:R-:W-:-:S04]  /*5a70*/  ISETP.NE.AND P0, PT, R29, RZ, PT ;  /* 0x000000ff1d00720c */ /* 0x000fc80003f05270 */
[----:B------:R-:W-:-:S04]  /*5a80*/  @!P2 IADD3 R11, PT, PT, -R11, RZ, RZ ;  /* 0x000000ff0b0ba210 */ /* 0x000fc80007ffe1ff */
[----:B------:R-:W-:Y:S01]  /*5a90*/  SEL R14, R22, R11, !P0 ;  /* 0x0000000b160e7207 */ /* 0x000fe20004000000 */
[----:B------:R-:W-:Y:S06]  /*5aa0*/  @!P1 BRA `(.L_x_62) ;  /* 0x0000000000289947 */ /* 0x000fec0003800000 */
[----:B------:R-:W-:Y:S02]  /*5ab0*/  IABS R11, R27 ;  /* 0x0000001b000b7213 */ /* 0x000fe40000000000 */
[----:B------:R-:W-:-:S03]  /*5ac0*/  ISETP.GE.AND P2, PT, R27, RZ, PT ;  /* 0x000000ff1b00720c */ /* 0x000fc60003f46270 */
[----:B------:R-:W-:-:S04]  /*5ad0*/  IMAD.HI.U32 R10, R10, R11, RZ ;  /* 0x0000000b0a0a7227 */ /* 0x000fc800078e00ff */
[----:B------:R-:W-:-:S05]  /*5ae0*/  IMAD R11, R10, R24, R11 ;  /* 0x000000180a0b7224 */ /* 0x000fca00078e020b */
[----:B------:R-:W-:-:S13]  /*5af0*/  ISETP.GT.U32.AND P1, PT, R18, R11, PT ;  /* 0x0000000b1200720c */ /* 0x000fda0003f24070 */
[----:B------:R-:W-:-:S05]  /*5b00*/  @!P1 IMAD.IADD R11, R11, 0x1, -R18 ;  /* 0x000000010b0b9824 */ /* 0x000fca00078e0a12 */
[----:B------:R-:W-:-:S13]  /*5b10*/  ISETP.GT.U32.AND P1, PT, R18, R11, PT ;  /* 0x0000000b1200720c */ /* 0x000fda0003f24070 */
[----:B------:R-:W-:-:S04]  /*5b20*/  @!P1 IMAD.IADD R11, R11, 0x1, -R18 ;  /* 0x000000010b0b9824 */ /* 0x000fc800078e0a12 */
[----:B------:R-:W-:-:S05]  /*5b30*/  @!P2 IMAD.MOV R11, RZ, RZ, -R11 ;  /* 0x000000ffff0ba224 */ /* 0x000fca00078e0a0b */
[----:B------:R-:W-:-:S07]  /*5b40*/  SEL R27, R22, R11, !P0 ;  /* 0x0000000b161b7207 */ /* 0x000fce0004000000 */
.L_x_62:
[----:B------:R-:W-:Y:S05]  /*5b50*/  BSYNC.RECONVERGENT B2 ;  /* 0x0000000000027941 */ /* 0x000fea0003800200 */
.L_x_61:
[----:B------:R0:W-:Y:S01]  /*5b60*/  ST.E desc[UR36][R20.64], R27 ;  /* 0x0000001b14007985 */ /* 0x0001e2000c101924 */
[----:B------:R-:W-:Y:S01]  /*5b70*/  ISETP.NE.AND P0, PT, R29, R30, PT ;  /* 0x0000001e1d00720c */ /* 0x000fe20003f05270 */
[----:B------:R-:W-:-:S12]  /*5b80*/  VIADD R15, R15, 0x8 ;  /* 0x000000080f0f7836 */ /* 0x000fd80000000000 */
[----:B0-----:R-:W-:Y:S05]  /*5b90*/  @P0 BRA `(.L_x_63) ;  /* 0xffffffe0008c0947 */ /* 0x001fea000383ffff */
[----:B------:R-:W-:Y:S05]  /*5ba0*/  BSYNC.RECONVERGENT B1 ;  /* 0x0000000000017941 */ /* 0x000fea0003800200 */
.L_x_46:
[----:B------:R-:W-:-:S13]  /*5bb0*/  ISETP.NE.AND P0, PT, R7, RZ, PT ;  /* 0x000000ff0700720c */ /* 0x000fda0003f05270 */
[----:B------:R-:W-:Y:S05]  /*5bc0*/  @!P0 BRA `(.L_x_64) ;  /* 0x00000018009c8947 */ /* 0x000fea0003800000 */
[----:B------:R-:W-:-:S13]  /*5bd0*/  ISETP.GE.U32.AND P0, PT, R31, 0x3, PT ;  /* 0x000000031f00780c */ /* 0x000fda0003f06070 */
[----:B------:R-:W-:Y:S05]  /*5be0*/  @!P0 BRA `(.L_x_65) ;  /* 0x0000000c00d88947 */ /* 0x000fea0003800000 */
[----:B-1----:R-:W-:-:S05]  /*5bf0*/  IADD3 R11, PT, PT, R2, -R15, RZ ;  /* 0x8000000f020b7210 */ /* 0x002fca0007ffe0ff */
[----:B------:R-:W-:-:S04]  /*5c00*/  IMAD.WIDE.U32 R22, R11, 0x4, R4 ;  /* 0x000000040b167825 */ /* 0x000fc800078e0004 */
[----:B------:R-:W-:Y:S02]  /*5c10*/  IMAD.WIDE.U32 R10, R11, 0x4, R16 ;  /* 0x000000040b0a7825 */ /* 0x000fe400078e0010 */
[----:B------:R-:W2:Y:S04]  /*5c20*/  LD.E R22, desc[UR36][R22.64] ;  /* 0x0000002416167980 */ /* 0x000ea8000c101900 */
[----:B------:R-:W2:Y:S01]  /*5c30*/  LD.E R19, desc[UR36][R10.64] ;  /* 0x000000240a137980 */ /* 0x000ea2000c101900 */
        /* <DEDUP_REMOVED lines=15> */
[----:B0-----:R-:W-:Y:S02]  /*5d30*/  VIADD R22, R25, 0xffffffe ;  /* 0x0ffffffe19167836 */ /* 0x001fe40000000000 */
[----:B------:R-:W-:-:S04]  /*5d40*/  IMAD.MOV R25, RZ, RZ, -R28 ;  /* 0x000000ffff197224 */ /* 0x000fc800078e0a1c */
[----:B------:R0:W1:Y:S02]  /*5d50*/  F2I.FTZ.U32.TRUNC.NTZ R23, R22 ;  /* 0x0000001600177305 */ /* 0x000064000021f000 */
[----:B0-----:R-:W-:Y:S01]  /*5d60*/  IMAD.MOV.U32 R22, RZ, RZ, RZ ;  /* 0x000000ffff167224 */ /* 0x001fe200078e00ff */
[----:B-1----:R-:W-:-:S05]  /*5d70*/  IADD3 R29, PT, PT, RZ, -R23, RZ ;  /* 0x80000017ff1d7210 */ /* 0x002fca0007ffe0ff */
        /* <DEDUP_REMOVED lines=8> */
[----:B------:R-:W-:-:S05]  /*5e00*/  @!P1 IMAD.IADD R23, R23, 0x1, -R24 ;  /* 0x0000000117179824 */ /* 0x000fca00078e0a18 */
[----:B------:R-:W-:Y:S02]  /*5e10*/  @!P2 IADD3 R23, PT, PT, -R23, RZ, RZ ;  /* 0x000000ff1717a210 */ /* 0x000fe40007ffe1ff */
[----:B------:R-:W-:-:S05]  /*5e20*/  @!P0 LOP3.LUT R23, RZ, R15, RZ, 0x33, !PT ;  /* 0x0000000fff178212 */ /* 0x000fca00078e33ff */
[----:B------:R-:W-:-:S07]  /*5e30*/  IMAD.MOV.U32 R29, RZ, RZ, R23 ;  /* 0x000000ffff1d7224 */ /* 0x000fce00078e0017 */
.L_x_67:
[----:B------:R-:W-:Y:S05]  /*5e40*/  BSYNC.RECONVERGENT B1 ;  /* 0x0000000000017941 */ /* 0x000fea0003800200 */
.L_x_66:
[----:B------:R0:W-:Y:S04]  /*5e50*/  ST.E desc[UR36][R10.64], R29 ;  /* 0x0000001d0a007985 */ /* 0x0001e8000c101924 */
[----:B------:R1:W2:Y:S04]  /*5e60*/  LD.E R21, desc[UR36][R20.64] ;  /* 0x0000002414157980 */ /* 0x0002a8000c101900 */
[----:B------:R-:W2:Y:S01]  /*5e70*/  LD.E R24, desc[UR36][R18.64] ;  /* 0x0000002412187980 */ /* 0x000ea2000c101900 */
[----:B------:R-:W-:Y:S01]  /*5e80*/  IABS R25, R15 ;  /* 0x0000000f00197213 */ /* 0x000fe20000000000 */
[----:B------:R-:W-:Y:S01]  /*5e90*/  BSSY.RECONVERGENT B1, `(.L_x_68) ;  /* 0x0000038000017945 */ /* 0x000fe20003800200 */
[----:B0-----:R-:W-:-:S02]  /*5ea0*/  IABS R10, R14 ;  /* 0x0000000e000a7213 */ /* 0x001fc40000000000 */
[----:B------:R-:W0:Y:S01]  /*5eb0*/  I2F.RP R26, R25 ;  /* 0x00000019001a7306 */ /* 0x000e220000209400 */
[-C--:B-1----:R-:W-:Y:S02]  /*5ec0*/  IABS R20, R15.reuse ;  /* 0x0000000f00147213 */ /* 0x082fe40000000000 */
[----:B------:R-:W-:Y:S02]  /*5ed0*/  LOP3.LUT R14, R14, R15, RZ, 0x3c, !PT ;  /* 0x0000000f0e0e7212 */ /* 0x000fe400078e3cff */
[----:B------:R-:W-:Y:S02]  /*5ee0*/  IADD3 R20, PT, PT, RZ, -R20, RZ ;  /* 0x80000014ff147210 */ /* 0x000fe40007ffe0ff */
[----:B------:R-:W-:Y:S01]  /*5ef0*/  ISETP.GE.AND P1, PT, R14, RZ, PT ;  /* 0x000000ff0e00720c */ /* 0x000fe20003f26270 */
[----:B0-----:R-:W0:Y:S02]  /*5f00*/  MUFU.RCP R26, R26 ;  /* 0x0000001a001a7308 */ /* 0x001e240000001000 */
[----:B0-----:R-:W-:-:S06]  /*5f10*/  VIADD R22, R26, 0xffffffe ;  /* 0x0ffffffe1a167836 */ /* 0x001fcc0000000000 */
        /* <DEDUP_REMOVED lines=10> */
[C---:B------:R-:W-:Y:S02]  /*5fc0*/  ISETP.NE.AND P2, PT, R15.reuse, RZ, PT ;  /* 0x000000ff0f00720c */ /* 0x040fe40003f45270 */
[----:B------:R-:W-:Y:S01]  /*5fd0*/  ISETP.GE.U32.AND P0, PT, R10, R25, PT ;  /* 0x000000190a00720c */ /* 0x000fe20003f06070 */
[----:B------:R-:W-:-:S12]  /*5fe0*/  VIADD R25, R15, 0x2 ;  /* 0x000000020f197836 */ /* 0x000fd80000000000 */
[----:B------:R-:W-:Y:S01]  /*5ff0*/  @P0 VIADD R11, R11, 0x1 ;  /* 0x000000010b0b0836 */ /* 0x000fe20000000000 */
[----:B------:R-:W-:-:S03]  /*6000*/  ISETP.NE.AND P0, PT, R2, R27, PT ;  /* 0x0000001b0200720c */ /* 0x000fc60003f05270 */
[----:B------:R-:W-:Y:S02]  /*6010*/  IMAD.MOV.U32 R14, RZ, RZ, R11 ;  /* 0x000000ffff0e7224 */ /* 0x000fe400078e000b */
[----:B------:R-:W-:-:S03]  /*6020*/  IMAD.IADD R11, R2, 0x1, -R25 ;  /* 0x00000001020b7824 */ /* 0x000fc600078e0a19 */
[----:B------:R-:W-:Y:S02]  /*6030*/  @!P1 IADD3 R14, PT, PT, -R14, RZ, RZ ;  /* 0x000000ff0e0e9210 */ /* 0x000fe40007ffe1ff */
        /* <DEDUP_REMOVED lines=12> */
[----:B0-----:R-:W-:Y:S01]  /*6100*/  VIADD R22, R26, 0xffffffe ;  /* 0x0ffffffe1a167836 */ /* 0x001fe20000000000 */
[----:B------:R-:W-:-:S05]  /*6110*/  IABS R26, R14 ;  /* 0x0000000e001a7213 */ /* 0x000fca0000000000 */
        /* <DEDUP_REMOVED lines=15> */
.L_x_69:
[----:B------:R-:W-:Y:S05]  /*6210*/  BSYNC.RECONVERGENT B1 ;  /* 0x0000000000017941 */ /* 0x000fea0003800200 */
.L_x_68:
        /* <DEDUP_REMOVED lines=28> */
[----:B------:R-:W-:-:S03]  /*63e0*/  ISETP.NE.AND P0, PT, R2, R25, PT ;  /* 0x000000190200720c */ /* 0x000fc60003f05270 */
[----:B------:R-:W-:Y:S02]  /*63f0*/  IMAD.MOV.U32 R14, RZ, RZ, R19 ;  /* 0x000000ffff0e7224 */ /* 0x000fe400078e0013 */
[----:B------:R-:W-:-:S03]  /*6400*/  IMAD.WIDE.U32 R18, R21, 0x4, R4 ;  /* 0x0000000415127825 */ /* 0x000fc600078e0004 */
[----:B------:R-:W-:Y:S02]  /*6410*/  @!P1 IADD3 R14, PT, PT, -R14, RZ, RZ ;  /* 0x000000ff0e0e9210 */ /* 0x000fe40007ffe1ff */
        /* <DEDUP_REMOVED lines=9> */
[----:B0-----:R-:W-:Y:S01]  /*64b0*/  VIADD R22, R26, 0xffffffe ;  /* 0x0ffffffe1a167836 */ /* 0x001fe20000000000 */
[----:B------:R-:W-:-:S05]  /*64c0*/  IABS R26, R14 ;  /* 0x0000000e001a7213 */ /* 0x000fca0000000000 */
[----:B------:R0:W1:Y:S02]  /*64d0*/  F2I.FTZ.U32.TRUNC.NTZ R23, R22 ;  /* 0x0000001600177305 */ /* 0x000064000021f000 */
[----:B0-----:R-:W-:Y:S01]  /*64e0*/  IMAD.MOV.U32 R22, RZ, RZ, RZ ;  /* 0x000000ffff167224 */ /* 0x001fe200078e00ff */
[----:B-1----:R-:W-:-:S05]  /*64f0*/  IADD3 R27, PT, PT, RZ, -R23, RZ ;  /* 0x80000017ff1b7210 */ /* 0x002fca0007ffe0ff */
        /* <DEDUP_REMOVED lines=14> */
.L_x_71:
[----:B------:R-:W-:Y:S05]  /*65e0*/  BSYNC.RECONVERGENT B1 ;  /* 0x0000000000017941 */ /* 0x000fea0003800200 */
.L_x_70:
        /* <DEDUP_REMOVED lines=8> */
[----:B------:R-:W-:-:S04]  /*6670*/  LOP3.LUT R14, R14, R25, RZ, 0x3c, !PT ;  /* 0x000000190e0e7212 */ /* 0x000fc800078e3cff */
[----:B------:R-:W-:Y:S01]  /*6680*/  ISETP.GE.AND P1, PT, R14, RZ, PT ;  /* 0x000000ff0e00720c */ /* 0x000fe20003f26270 */
[----:B0-----:R-:W0:Y:S02]  /*6690*/  MUFU.RCP R26, R26 ;  /* 0x0000001a001a7308 */ /* 0x001e240000001000 */
[----:B0-----:R-:W-:-:S06]  /*66a0*/  VIADD R22, R26, 0xffffffe ;  /* 0x0ffffffe1a167836 */ /* 0x001fcc0000000000 */
[----:B------:R0:W1:Y:S02]  /*66b0*/  F2I.FTZ.U32.TRUNC.NTZ R23, R22 ;  /* 0x0000001600177305 */ /* 0x000064000021f000 */
[----:B0-----:R-:W-:Y:S02]  /*66c0*/  IMAD.MOV.U32 R22, RZ, RZ, RZ ;  /* 0x000000ffff167224 */ /* 0x001fe400078e00ff */
[----:B-1----:R-:W-:-:S04]  /*66d0*/  IMAD.MOV R35, RZ, RZ, -R23 ;  /* 0x000000ffff237224 */ /* 0x002fc800078e0a17 */
[----:B------:R-:W-:-:S04]  /*66e0*/  IMAD R11, R35, R24, RZ ;  /* 0x00000018230b7224 */ /* 0x000fc800078e02ff */
[----:B------:R-:W-:Y:S01]  /*66f0*/  IMAD.HI.U32 R11, R23, R11, R22 ;  /* 0x0000000b170b7227 */ /* 0x000fe200078e0016 */
[----:B------:R-:W-:Y:S02]  /*6700*/  IABS R23, R29 ;  /* 0x0000001d00177213 */ /* 0x000fe40000000000 */
[----:B------:R-:W-:-:S03]  /*6710*/  IADD3 R22, PT, PT, RZ, -R19, RZ ;  /* 0x80000013ff167210 */ /* 0x000fc60007ffe0ff */
[----:B------:R-:W-:Y:S02]  /*6720*/  IMAD.MOV.U32 R19, RZ, RZ, R23 ;  /* 0x000000ffff137224 */ /* 0x000fe400078e0017 */
[----:B------:R-:W-:Y:S02]  /*6730*/  IMAD.HI.U32 R23, R11, R10, RZ ;  /* 0x0000000a0b177227 */ /* 0x000fe400078e00ff */
[----:B------:R-:W0:Y:S02]  /*6740*/  I2F.RP R26, R19 ;  /* 0x00000013001a7306 */ /* 0x000e240000209400 */
[----:B------:R-:W-:-:S05]  /*6750*/  IMAD R11, R23, R22, R10 ;  /* 0x00000016170b7224 */ /* 0x000fca00078e020a */
[----:B------:R-:W-:Y:S01]  /*6760*/  ISETP.GT.U32.AND P2, PT, R24, R11, PT ;  /* 0x0000000b1800720c */ /* 0x000fe20003f44070 */
[----:B0-----:R-:W0:-:S12]  /*6770*/  MUFU.RCP R26, R26 ;  /* 0x0000001a001a7308 */ /* 0x001e180000001000 */
[----:B------:R-:W-:Y:S02]  /*6780*/  @!P2 IMAD.IADD R11, R11, 0x1, -R24 ;  /* 0x000000010b0ba824 */ /* 0x000fe400078e0a18 */
[----:B------:R-:W-:Y:S01]  /*6790*/  @!P2 VIADD R23, R23, 0x1 ;  /* 0x000000011717a836 */ /* 0x000fe20000000000 */
[----:B------:R-:W-:Y:S02]  /*67a0*/  ISETP.NE.AND P2, PT, R25, RZ, PT ;  /* 0x000000ff1900720c */ /* 0x000fe40003f45270 */
[----:B------:R-:W-:Y:S01]  /*67b0*/  ISETP.GE.U32.AND P0, PT, R11, R24, PT ;  /* 0x000000180b00720c */ /* 0x000fe20003f06070 */
[----:B0-----:R-:W-:-:S12]  /*67c0*/  VIADD R11, R26, 0xffffffe ;  /* 0x0ffffffe1a0b7836 */ /* 0x001fd80000000000 */
[----:B------:R-:W-:Y:S01]  /*67d0*/  @P0 IADD3 R23, PT, PT, R23, 0x1, RZ ;  /* 0x0000000117170810 */ /* 0x000fe20007ffe0ff */
[----:B------:R-:W0:Y:S04]  /*67e0*/  F2I.FTZ.U32.TRUNC.NTZ R11, R11 ;  /* 0x0000000b000b7305 */ /* 0x000e28000021f000 */
[----:B------:R-:W-:-:S04]  /*67f0*/  IMAD.MOV.U32 R10, RZ, RZ, R23 ;  /* 0x000000ffff0a7224 */ /* 0x000fc800078e0017 */
[----:B------:R-:W-:Y:S01]  /*6800*/  @!P1 IMAD.MOV R10, RZ, RZ, -R10 ;  /* 0x000000ffff0a9224 */ /* 0x000fe200078e0a0a */
[----:B------:R-:W-:Y:S02]  /*6810*/  @!P2 LOP3.LUT R10, RZ, R25, RZ, 0x33, !PT ;  /* 0x00000019ff0aa212 */ /* 0x000fe400078e33ff */
[----:B------:R-:W-:Y:S01]  /*6820*/  ISETP.NE.AND P2, PT, R2, R29, PT ;  /* 0x0000001d0200720c */ /* 0x000fe20003f45270 */
[----:B0-----:R-:W-:-:S04]  /*6830*/  IMAD.MOV R14, RZ, RZ, -R11 ;  /* 0x000000ffff0e7224 */ /* 0x001fc800078e0a0b */
[----:B------:R-:W-:Y:S01]  /*6840*/  IMAD R23, R14, R19, RZ ;  /* 0x000000130e177224 */ /* 0x000fe200078e02ff */
[----:B--2---:R-:W-:Y:S02]  /*6850*/  IADD3 R18, PT, PT, R18, R27, R10 ;  /* 0x0000001b12127210 */ /* 0x004fe40007ffe00a */
[----:B------:R-:W-:Y:S02]  /*6860*/  IABS R10, R29 ;  /* 0x0000001d000a7213 */ /* 0x000fe40000000000 */
[----:B------:R-:W-:-:S03]  /*6870*/  IABS R14, R18 ;  /* 0x00000012000e7213 */ /* 0x000fc60000000000 */
[----:B------:R-:W-:Y:S02]  /*6880*/  IMAD.MOV R22, RZ, RZ, -R10 ;  /* 0x000000ffff167224 */ /* 0x000fe400078e0a0a */
[----:B------:R-:W-:-:S05]  /*6890*/  HFMA2 R10, -RZ, RZ, 0, 0 ;  /* 0x00000000ff0a7431 */ /* 0x000fca00000001ff */
[----:B------:R-:W-:-:S04]  /*68a0*/  IMAD.HI.U32 R23, R11, R23, R10 ;  /* 0x000000170b177227 */ /* 0x000fc800078e000a */
[----:B------:R-:W-:Y:S02]  /*68b0*/  IMAD.MOV.U32 R10, RZ, RZ, R14 ;  /* 0x000000ffff0a7224 */ /* 0x000fe400078e000e */
[----:B------:R-:W-:Y:S02]  /*68c0*/  IMAD.MOV.U32 R11, RZ, RZ, R22 ;  /* 0x000000ffff0b7224 */ /* 0x000fe400078e0016 */
[----:B------:R-:W-:-:S04]  /*68d0*/  IMAD.HI.U32 R14, R23, R10, RZ ;  /* 0x0000000a170e7227 */ /* 0x000fc800078e00ff */
[----:B------:R-:W-:Y:S01]  /*68e0*/  IMAD R10, R14, R11, R10 ;  /* 0x0000000b0e0a7224 */ /* 0x000fe200078e020a */
[----:B------:R-:W-:-:S04]  /*68f0*/  LOP3.LUT R11, R18, R29, RZ, 0x3c, !PT ;  /* 0x0000001d120b7212 */ /* 0x000fc800078e3cff */
[----:B------:R-:W-:Y:S02]  /*6900*/  ISETP.GT.U32.AND P3, PT, R19, R10, PT ;  /* 0x0000000a1300720c */ /* 0x000fe40003f64070 */
[----:B------:R-:W-:-:S11]  /*6910*/  ISETP.GE.AND P0, PT, R11, RZ, PT ;  /* 0x000000ff0b00720c */ /* 0x000fd60003f06270 */
[----:B------:R-:W-:Y:S02]  /*6920*/  @!P3 IMAD.IADD R10, R10, 0x1, -R19 ;  /* 0x000000010a0ab824 */ /* 0x000fe400078e0a13 */
[----:B------:R-:W-:-:S03]  /*6930*/  @!P3 VIADD R14, R14, 0x1 ;  /* 0x000000010e0eb836 */ /* 0x000fc60000000000 */
[----:B------:R-:W-:Y:S01]  /*6940*/  ISETP.GE.U32.AND P1, PT, R10, R19, PT ;  /* 0x000000130a00720c */ /* 0x000fe20003f26070 */
[----:B------:R-:W-:-:S12]  /*6950*/  @!P2 BRA `(.L_x_73) ;  /* 0x000000000060a947 */ /* 0x000fd80003800000 */
        /* <DEDUP_REMOVED lines=12> */
[----:B------:R-:W-:-:S04]  /*6a20*/  IMAD.HI.U32 R11, R11, R23, R10 ;  /* 0x000000170b0b7227 */ /* 0x000fc800078e000a */
[----:B------:R-:W-:Y:S02]  /*6a30*/  IMAD.MOV.U32 R23, RZ, RZ, R25 ;  /* 0x000000ffff177224 */ /* 0x000fe400078e0019 */
[----:B------:R-:W-:-:S04]  /*6a40*/  IMAD.HI.U32 R11, R11, R22, RZ ;  /* 0x000000160b0b7227 */ /* 0x000fc800078e00ff */
[----:B------:R-:W-:-:S05]  /*6a50*/  IMAD R10, R11, R23, R22 ;  /* 0x000000170b0a7224 */ /* 0x000fca00078e0216 */
[----:B------:R-:W-:-:S13]  /*6a60*/  ISETP.GT.U32.AND P2, PT, R19, R10, PT ;  /* 0x0000000a1300720c */ /* 0x000fda0003f44070 */
[----:B------:R-:W-:Y:S02]  /*6a70*/  @!P2 IADD3 R10, PT, PT, R10, -R19, RZ ;  /* 0x800000130a0aa210 */ /* 0x000fe40007ffe0ff */
[----:B------:R-:W-:Y:S02]  /*6a80*/  ISETP.NE.AND P2, PT, R29, RZ, PT ;  /* 0x000000ff1d00720c */ /* 0x000fe40003f45270 */
[----:B------:R-:W-:-:S13]  /*6a90*/  ISETP.GT.U32.AND P3, PT, R19, R10, PT ;  /* 0x0000000a1300720c */ /* 0x000fda0003f64070 */
[----:B------:R-:W-:-:S04]  /*6aa0*/  @!P3 IMAD.IADD R10, R10, 0x1, -R19 ;  /* 0x000000010a0ab824 */ /* 0x000fc800078e0a13 */
[----:B------:R-:W-:Y:S01]  /*6ab0*/  @!P4 IMAD.MOV R10, RZ, RZ, -R10 ;  /* 0x000000ffff0ac224 */ /* 0x000fe200078e0a0a */
[----:B------:R-:W-:-:S05]  /*6ac0*/  @!P2 LOP3.LUT R10, RZ, R29, RZ, 0x33, !PT ;  /* 0x0000001dff0aa212 */ /* 0x000fca00078e33ff */
[----:B------:R-:W-:-:S07]  /*6ad0*/  IMAD.MOV.U32 R18, RZ, RZ, R10 ;  /* 0x000000ffff127224 */ /* 0x000fce00078e000a */
.L_x_73:
[----:B------:R-:W-:Y:S05]  /*6ae0*/  BSYNC.RECONVERGENT B1 ;  /* 0x0000000000017941 */ /* 0x000fea0003800200 */
.L_x_72:
[----:B------:R0:W-:Y:S01]  /*6af0*/  ST.E desc[UR36][R20.64], R18 ;  /* 0x0000001214007985 */ /* 0x0001e2000c101924 */
[----:B------:R-:W-:Y:S01]  /*6b00*/  ISETP.NE.AND P2, PT, R29, RZ, PT ;  /* 0x000000ff1d00720c */ /* 0x000fe20003f45270 */
[----:B------:R-:W-:Y:S02]  /*6b10*/  @P1 VIADD R14, R14, 0x1 ;  /* 0x000000010e0e1836 */ /* 0x000fe40000000000 */
[----:B------:R-:W-:-:S03]  /*6b20*/  VIADD R15, R15, 0x4 ;  /* 0x000000040f0f7836 */ /* 0x000fc60000000000 */
[----:B------:R-:W-:-:S07]  /*6b30*/  @!P0 IADD3 R14, PT, PT, -R14, RZ, RZ ;  /* 0x000000ff0e0e8210 */ /* 0x000fce0007ffe1ff */
[----:B0-----:R-:W-:-:S07]  /*6b40*/  @!P2 LOP3.LUT R14, RZ, R29, RZ, 0x33, !PT ;  /* 0x0000001dff0ea212 */ /* 0x001fce00078e33ff */
.L_x_65:
[----:B------:R-:W-:Y:S01]  /*6b50*/  ISETP.NE.AND P0, PT, R8, RZ, PT ;  /* 0x000000ff0800720c */ /* 0x000fe20003f05270 */
[----:B------:R-:W-:-:S12]  /*6b60*/  BSSY.RECONVERGENT B1, `(.L_x_64) ;  /* 0x00000ad000017945 */ /* 0x000fd80003800200 */
[----:B------:R-:W-:Y:S05]  /*6b70*/  @!P0 BRA `(.L_x_74) ;  /* 0x0000000800ac8947 */ /* 0x000fea0003800000 */
[----:B------:R-:W-:-:S13]  /*6b80*/  ISETP.NE.AND P0, PT, R32, RZ, PT ;  /* 0x000000ff2000720c */ /* 0x000fda0003f05270 */
[----:B------:R-:W-:Y:S05]  /*6b90*/  @!P0 BRA `(.L_x_75) ;  /* 0x0000000400f08947 */ /* 0x000fea0003800000 */
        /* <DEDUP_REMOVED lines=11> */
[----:B------:R-:W-:Y:S01]  /*6c50*/  IMAD.WIDE.U32 R10, R27, 0x4, R16 ;  /* 0x000000041b0a7825 */ /* 0x000fe200078e0010 */
[----:B------:R-:W-:Y:S01]  /*6c60*/  MOV R29, R14 ;  /* 0x0000000e001d7202 */ /* 0x000fe20000000f00 */
[----:B------:R-:W-:Y:S06]  /*6c70*/  @!P0 BRA `(.L_x_77) ;  /* 0x0000000000608947 */ /* 0x000fec0003800000 */
[-C--:B------:R-:W-:Y:S02]  /*6c80*/  IABS R24, R15.reuse ;  /* 0x0000000f00187213 */ /* 0x080fe40000000000 */
[----:B------:R-:W-:Y:S02]  /*6c90*/  IABS R29, R14 ;  /* 0x0000000e001d7213 */ /* 0x000fe40000000000 */
[----:B------:R-:W0:Y:S01]  /*6ca0*/  I2F.RP R26, R24 ;  /* 0x00000018001a7306 */ /* 0x000e220000209400 */
[----:B------:R-:W-:Y:S02]  /*6cb0*/  IABS R33, R15 ;  /* 0x0000000f00217213 */ /* 0x000fe40000000000 */
[----:B------:R-:W-:Y:S02]  /*6cc0*/  ISETP.GE.AND P1, PT, R14, RZ, PT ;  /* 0x000000ff0e00720c */ /* 0x000fe40003f26270 */
[----:B------:R-:W-:-:S03]  /*6cd0*/  ISETP.NE.AND P2, PT, R15, RZ, PT ;  /* 0x000000ff0f00720c */ /* 0x000fc60003f45270 */
[----:B0-----:R-:W0:Y:S02]  /*6ce0*/  MUFU.RCP R26, R26 ;  /* 0x0000001a001a7308 */ /* 0x001e240000001000 */
[----:B0-----:R-:W-:Y:S02]  /*6cf0*/  VIADD R22, R26, 0xffffffe ;  /* 0x0ffffffe1a167836 */ /* 0x001fe40000000000 */
[----:B------:R-:W-:-:S04]  /*6d00*/  IMAD.MOV R26, RZ, RZ, -R33 ;  /* 0x000000ffff1a7224 */ /* 0x000fc800078e0a21 */
[----:B------:R0:W1:Y:S02]  /*6d10*/  F2I.FTZ.U32.TRUNC.NTZ R23, R22 ;  /* 0x0000001600177305 */ /* 0x000064000021f000 */
[----:B0-----:R-:W-:Y:S02]  /*6d20*/  IMAD.MOV.U32 R22, RZ, RZ, RZ ;  /* 0x000000ffff167224 */ /* 0x001fe400078e00ff */
[----:B-1----:R-:W-:-:S04]  /*6d30*/  IMAD.MOV R27, RZ, RZ, -R23 ;  /* 0x000000ffff1b7224 */ /* 0x002fc800078e0a17 */
[----:B------:R-:W-:-:S04]  /*6d40*/  IMAD R27, R27, R24, RZ ;  /* 0x000000181b1b7224 */ /* 0x000fc800078e02ff */
[----:B------:R-:W-:Y:S01]  /*6d50*/  IMAD.HI.U32 R28, R23, R27, R22 ;  /* 0x0000001b171c7227 */ /* 0x000fe200078e0016 */
[----:B------:R-:W-:-:S05]  /*6d60*/  MOV R23, R29 ;  /* 0x0000001d00177202 */ /* 0x000fca0000000f00 */
[----:B------:R-:W-:-:S04]  /*6d70*/  IMAD.HI.U32 R22, R28, R23, RZ ;  /* 0x000000171c167227 */ /* 0x000fc800078e00ff */
[----:B------:R-:W-:-:S05]  /*6d80*/  IMAD R23, R22, R26, R23 ;  /* 0x0000001a16177224 */ /* 0x000fca00078e0217 */
[----:B------:R-:W-:-:S13]  /*6d90*/  ISETP.GT.U32.AND P0, PT, R24, R23, PT ;  /* 0x000000171800720c */ /* 0x000fda0003f04070 */
[----:B------:R-:W-:-:S05]  /*6da0*/  @!P0 IMAD.IADD R23, R23, 0x1, -R24 ;  /* 0x0000000117178824 */ /* 0x000fca00078e0a18 */
[----:B------:R-:W-:-:S13]  /*6db0*/  ISETP.GT.U32.AND P0, PT, R24, R23, PT ;  /* 0x000000171800720c */ /* 0x000fda0003f04070 */
[----:B------:R-:W-:-:S04]  /*6dc0*/  @!P0 IMAD.IADD R23, R23, 0x1, -R24 ;  /* 0x0000000117178824 */ /* 0x000fc800078e0a18 */
[----:B------:R-:W-:Y:S01]  /*6dd0*/  @!P1 IMAD.MOV R23, RZ, RZ, -R23 ;  /* 0x000000ffff179224 */ /* 0x000fe200078e0a17 */
[----:B------:R-:W-:-:S05]  /*6de0*/  @!P2 LOP3.LUT R23, RZ, R15, RZ, 0x33, !PT ;  /* 0x0000000fff17a212 */ /* 0x000fca00078e33ff */
[----:B------:R-:W-:-:S07]  /*6df0*/  IMAD.MOV.U32 R29, RZ, RZ, R23 ;  /* 0x000000ffff1d7224 */ /* 0x000fce00078e0017 */
.L_x_77:
[----:B------:R-:W-:Y:S05]  /*6e00*/  BSYNC.RECONVERGENT B2 ;  /* 0x0000000000027941 */ /* 0x000fea0003800200 */
.L_x_76:
[----:B------:R0:W-:Y:S04]  /*6e10*/  ST.E desc[UR36][R18.64], R29 ;  /* 0x0000001d12007985 */ /* 0x0001e8000c101924 */
[----:B------:R1:W2:Y:S04]  /*6e20*/  LD.E R20, desc[UR36][R20.64] ;  /* 0x0000002414147980 */ /* 0x0002a8000c101900 */
[----:B------:R-:W2:Y:S01]  /*6e30*/  LD.E R27, desc[UR36][R10.64] ;  /* 0x000000240a1b7980 */ /* 0x000ea2000c101900 */
[-C--:B------:R-:W-:Y:S01]  /*6e40*/  IABS R24, R15.reuse ;  /* 0x0000000f00187213 */ /* 0x080fe20000000000 */
[----:B------:R-:W-:Y:S01]  /*6e50*/  BSSY.RECONVERGENT B2, `(.L_x_78) ;  /* 0x000004a000027945 */ /* 0x000fe20003800200 */
[----:B------:R-:W-:-:S02]  /*6e60*/  IABS R28, R15 ;  /* 0x0000000f001c7213 */ /* 0x000fc40000000000 */
[----:B------:R-:W3:Y:S01]  /*6e70*/  I2F.RP R26, R24 ;  /* 0x00000018001a7306 */ /* 0x000ee20000209400 */
[----:B0-----:R-:W-:Y:S02]  /*6e80*/  IABS R18, R14 ;  /* 0x0000000e00127213 */ /* 0x001fe40000000000 */
[----:B-1----:R-:W-:Y:S02]  /*6e90*/  IABS R21, R25 ;  /* 0x0000001900157213 */ /* 0x002fe40000000000 */
[----:B------:R-:W-:-:S04]  /*6ea0*/  LOP3.LUT R14, R14, R15, RZ, 0x3c, !PT ;  /* 0x0000000f0e0e7212 */ /* 0x000fc800078e3cff */
[----:B------:R-:W-:Y:S01]  /*6eb0*/  ISETP.GE.AND P1, PT, R14, RZ, PT ;  /* 0x000000ff0e00720c */ /* 0x000fe20003f26270 */
[----:B---3--:R-:W0:Y:S02]  /*6ec0*/  MUFU.RCP R26, R26 ;  /* 0x0000001a001a7308 */ /* 0x008e240000001000 */
[----:B0-----:R-:W-:-:S06]  /*6ed0*/  IADD3 R22, PT, PT, R26, 0xffffffe, RZ ;  /* 0x0ffffffe1a167810 */ /* 0x001fcc0007ffe0ff */
[----:B------:R-:W0:Y:S08]  /*6ee0*/  I2F.RP R26, R21 ;  /* 0x00000015001a7306 */ /* 0x000e300000209400 */
[----:B------:R1:W3:Y:S08]  /*6ef0*/  F2I.FTZ.U32.TRUNC.NTZ R23, R22 ;  /* 0x0000001600177305 */ /* 0x0002f0000021f000 */
[----:B0-----:R-:W0:Y:S01]  /*6f00*/  MUFU.RCP R26, R26 ;  /* 0x0000001a001a7308 */ /* 0x001e220000001000 */
[----:B-1----:R-:W-:-:S02]  /*6f10*/  IMAD.MOV.U32 R22, RZ, RZ, RZ ;  /* 0x000000ffff167224 */ /* 0x002fc400078e00ff */
[----:B---3--:R-:W-:-:S04]  /*6f20*/  IMAD.MOV R33, RZ, RZ, -R23 ;  /* 0x000000ffff217224 */ /* 0x008fc800078e0a17 */
[----:B------:R-:W-:-:S04]  /*6f30*/  IMAD R19, R33, R24, RZ ;  /* 0x0000001821137224 */ /* 0x000fc800078e02ff */
[----:B------:R-:W-:-:S04]  /*6f40*/  IMAD.HI.U32 R19, R23, R19, R22 ;  /* 0x0000001317137227 */ /* 0x000fc800078e0016 */
[----:B------:R-:W-:Y:S02]  /*6f50*/  IMAD.MOV R22, RZ, RZ, -R28 ;  /* 0x000000ffff167224 */ /* 0x000fe400078e0a1c */
[----:B------:R-:W-:-:S04]  /*6f60*/  IMAD.HI.U32 R23, R19, R18, RZ ;  /* 0x0000001213177227 */ /* 0x000fc800078e00ff */
[----:B------:R-:W-:Y:S01]  /*6f70*/  IMAD R19, R23, R22, R18 ;  /* 0x0000001617137224 */ /* 0x000fe200078e0212 */
[----:B0-----:R-:W-:-:S04]  /*6f80*/  IADD3 R18, PT, PT, R26, 0xffffffe, RZ ;  /* 0x0ffffffe1a127810 */ /* 0x001fc80007ffe0ff */
[----:B------:R-:W-:-:S13]  /*6f90*/  ISETP.GT.U32.AND P2, PT, R24, R19, PT ;  /* 0x000000131800720c */ /* 0x000fda0003f44070 */
[----:B------:R-:W-:Y:S02]  /*6fa0*/  @!P2 IMAD.IADD R19, R19, 0x1, -R24 ;  /* 0x000000011313a824 */ /* 0x000fe400078e0a18 */
[----:B------:R-:W-:Y:S01]  /*6fb0*/  @!P2 VIADD R23, R23, 0x1 ;  /* 0x000000011717a836 */ /* 0x000fe20000000000 */
[----:B------:R-:W-:Y:S02]  /*6fc0*/  ISETP.NE.AND P2, PT, R15, RZ, PT ;  /* 0x000000ff0f00720c */ /* 0x000fe40003f45270 */
[----:B------:R-:W-:Y:S02]  /*6fd0*/  ISETP.GE.U32.AND P0, PT, R19, R24, PT ;  /* 0x000000181300720c */ /* 0x000fe40003f06070 */
[----:B------:R0:W1:Y:S01]  /*6fe0*/  F2I.FTZ.U32.TRUNC.NTZ R19, R18 ;  /* 0x0000001200137305 */ /* 0x000062000021f000 */
[----:B------:R-:W-:-:S05]  /*6ff0*/  IABS R24, R25 ;  /* 0x0000001900187213 */ /* 0x000fca0000000000 */
[----:B------:R-:W-:Y:S02]  /*7000*/  IMAD.MOV R24, RZ, RZ, -R24 ;  /* 0x000000ffff187224 */ /* 0x000fe400078e0a18 */
[----:B0-----:R-:W-:-:S03]  /*7010*/  IMAD.MOV.U32 R18, RZ, RZ, RZ ;  /* 0x000000ffff127224 */ /* 0x001fc600078e00ff */
[----:B------:R-:W-:-:S04]  /*7020*/  @P0 VIADD R23, R23, 0x1 ;  /* 0x0000000117170836 */ /* 0x000fc80000000000 */
[----:B------:R-:W-:Y:S01]  /*7030*/  IMAD.MOV.U32 R14, RZ, RZ, R23 ;  /* 0x000000ffff0e7224 */ /* 0x000fe200078e0017 */
[----:B-1----:R-:W-:-:S03]  /*7040*/  IADD3 R22, PT, PT, RZ, -R19, RZ ;  /* 0x80000013ff167210 */ /* 0x002fc60007ffe0ff */
[----:B------:R-:W-:Y:S01]  /*7050*/  @!P1 IMAD.MOV R14, RZ, RZ, -R14 ;  /* 0x000000ffff0e9224 */ /* 0x000fe200078e0a0e */
[----:B------:R-:W-:Y:S01]  /*7060*/  @!P2 LOP3.LUT R14, RZ, R15, RZ, 0x33, !PT ;  /* 0x0000000fff0ea212 */ /* 0x000fe200078e33ff */
[----:B------:R-:W-:Y:S01]  /*7070*/  IMAD R23, R22, R21, RZ ;  /* 0x0000001516177224 */ /* 0x000fe200078e02ff */
[----:B------:R-:W-:-:S03]  /*7080*/  ISETP.NE.AND P2, PT, R2, R25, PT ;  /* 0x000000190200720c */ /* 0x000fc60003f45270 */
[----:B------:R-:W-:-:S04]  /*7090*/  IMAD.HI.U32 R23, R19, R23, R18 ;  /* 0x0000001713177227 */ /* 0x000fc800078e0012 */
[----:B------:R-:W-:Y:S01]  /*70a0*/  IMAD.MOV.U32 R19, RZ, RZ, R24 ;  /* 0x000000ffff137224 */ /* 0x000fe200078e0018 */
[----:B--2---:R-:W-:-:S04]  /*70b0*/  IADD3 R20, PT, PT, R20, R27, R14 ;  /* 0x0000001b14147210 */ /* 0x004fc80007ffe00e */
[----:B------:R-:W-:-:S05]  /*70c0*/  IABS R14, R20 ;  /* 0x00000014000e7213 */ /* 0x000fca0000000000 */
[----:B------:R-:W-:-:S04]  /*70d0*/  IMAD.MOV.U32 R18, RZ, RZ, R14 ;  /* 0x000000ffff127224 */ /* 0x000fc800078e000e */
[----:B------:R-:W-:-:S04]  /*70e0*/  IMAD.HI.U32 R14, R23, R18, RZ ;  /* 0x00000012170e7227 */ /* 0x000fc800078e00ff */
[----:B------:R-:W-:Y:S01]  /*70f0*/  IMAD R18, R14, R19, R18 ;  /* 0x000000130e127224 */ /* 0x000fe200078e0212 */
[----:B------:R-:W-:-:S04]  /*7100*/  LOP3.LUT R19, R20, R25, RZ, 0x3c, !PT ;  /* 0x0000001914137212 */ /* 0x000fc800078e3cff */
[----:B------:R-:W-:Y:S02]  /*7110*/  ISETP.GT.U32.AND P3, PT, R21, R18, PT ;  /* 0x000000121500720c */ /* 0x000fe40003f64070 */
[----:B------:R-:W-:-:S11]  /*7120*/  ISETP.GE.AND P0, PT, R19, RZ, PT ;  /* 0x000000ff1300720c */ /* 0x000fd60003f06270 */
[----:B------:R-:W-:Y:S01]  /*7130*/  @!P3 IADD3 R18, PT, PT, R18, -R21, RZ ;  /* 0x800000151212b210 */ /* 0x000fe20007ffe0ff */
        /* <DEDUP_REMOVED lines=12> */
[----:B0-----:R-:W-:Y:S02]  /*7200*/  HFMA2 R18, -RZ, RZ, 0, 0 ;  /* 0x00000000ff127431 */ /* 0x001fe400000001ff */
[----:B-1----:R-:W-:-:S04]  /*7210*/  IMAD.MOV R24, RZ, RZ, -R19 ;  /* 0x000000ffff187224 */ /* 0x002fc800078e0a13 */
[----:B------:R-:W-:-:S04]  /*7220*/  IMAD R23, R24, R21, RZ ;  /* 0x0000001518177224 */ /* 0x000fc800078e02ff */
[----:B------:R-:W-:-:S04]  /*7230*/  IMAD.HI.U32 R19, R19, R23, R18 ;  /* 0x0000001713137227 */ /* 0x000fc800078e0012 */
[----:B------:R-:W-:Y:S02]  /*7240*/  IMAD.MOV.U32 R23, RZ, RZ, R26 ;  /* 0x000000ffff177224 */ /* 0x000fe400078e001a */
[----:B------:R-:W-:-:S04]  /*7250*/  IMAD.HI.U32 R19, R19, R22, RZ ;  /* 0x0000001613137227 */ /* 0x000fc800078e00ff */
[----:B------:R-:W-:-:S05]  /*7260*/  IMAD R18, R19, R23, R22 ;  /* 0x0000001713127224 */ /* 0x000fca00078e0216 */
[----:B------:R-:W-:-:S13]  /*7270*/  ISETP.GT.U32.AND P2, PT, R21, R18, PT ;  /* 0x000000121500720c */ /* 0x000fda0003f44070 */
[----:B------:R-:W-:Y:S01]  /*7280*/  @!P2 IMAD.IADD R18, R18, 0x1, -R21 ;  /* 0x000000011212a824 */ /* 0x000fe200078e0a15 */
[----:B------:R-:W-:-:S04]  /*7290*/  ISETP.NE.AND P2, PT, R25, RZ, PT ;  /* 0x000000ff1900720c */ /* 0x000fc80003f45270 */
[----:B------:R-:W-:-:S13]  /*72a0*/  ISETP.GT.U32.AND P3, PT, R21, R18, PT ;  /* 0x000000121500720c */ /* 0x000fda0003f64070 */
[----:B------:R-:W-:-:S04]  /*72b0*/  @!P3 IMAD.IADD R18, R18, 0x1, -R21 ;  /* 0x000000011212b824 */ /* 0x000fc800078e0a15 */
[----:B------:R-:W-:Y:S01]  /*72c0*/  @!P4 IMAD.MOV R18, RZ, RZ, -R18 ;  /* 0x000000ffff12c224 */ /* 0x000fe200078e0a12 */
[----:B------:R-:W-:-:S04]  /*72d0*/  @!P2 LOP3.LUT R18, RZ, R25, RZ, 0x33, !PT ;  /* 0x00000019ff12a212 */ /* 0x000fc800078e33ff */
[----:B------:R-:W-:-:S07]  /*72e0*/  MOV R20, R18 ;  /* 0x0000001200147202 */ /* 0x000fce0000000f00 */
.L_x_79:
[----:B------:R-:W-:Y:S05]  /*72f0*/  BSYNC.RECONVERGENT B2 ;  /* 0x0000000000027941 */ /* 0x000fea0003800200 */
.L_x_78:
[----:B------:R0:W-:Y:S01]  /*7300*/  ST.E desc[UR36][R10.64], R20 ;  /* 0x000000140a007985 */ /* 0x0001e2000c101924 */
[----:B------:R-:W-:Y:S01]  /*7310*/  ISETP.NE.AND P2, PT, R25, RZ, PT ;  /* 0x000000ff1900720c */ /* 0x000fe20003f45270 */
[----:B------:R-:W-:Y:S02]  /*7320*/  @P1 VIADD R14, R14, 0x1 ;  /* 0x000000010e0e1836 */ /* 0x000fe40000000000 */
[----:B------:R-:W-:Y:S02]  /*7330*/  VIADD R15, R15, 0x2 ;  /* 0x000000020f0f7836 */ /* 0x000fe40000000000 */
[----:B------:R-:W-:-:S08]  /*7340*/  @!P0 IMAD.MOV R14, RZ, RZ, -R14 ;  /* 0x000000ffff0e8224 */ /* 0x000fd000078e0a0e */
[----:B0-----:R-:W-:-:S07]  /*7350*/  @!P2 LOP3.LUT R14, RZ, R25, RZ, 0x33, !PT ;  /* 0x00000019ff0ea212 */ /* 0x001fce00078e33ff */
.L_x_75:
[----:B-1----:R-:W-:-:S04]  /*7360*/  LOP3.LUT R10, R2, 0x1, RZ, 0xc0, !PT ;  /* 0x00000001020a7812 */ /* 0x002fc800078ec0ff */
[----:B------:R-:W-:-:S13]  /*7370*/  ISETP.NE.U32.AND P0, PT, R10, 0x1, PT ;  /* 0x000000010a00780c */ /* 0x000fda0003f05070 */
[----:B------:R-:W-:Y:S05]  /*7380*/  @P0 BRA `(.L_x_74) ;  /* 0x0000000000a80947 */ /* 0x000fea0003800000 */
[----:B------:R-:W-:-:S04]  /*7390*/  IMAD.IADD R11, R2, 0x1, -R15 ;  /* 0x00000001020b7824 */ /* 0x000fc800078e0a0f */
[----:B------:R-:W-:-:S04]  /*73a0*/  IMAD.WIDE.U32 R22, R11, 0x4, R4 ;  /* 0x000000040b167825 */ /* 0x000fc800078e0004 */
[----:B------:R-:W-:Y:S02]  /*73b0*/  IMAD.WIDE.U32 R10, R11, 0x4, R16 ;  /* 0x000000040b0a7825 */ /* 0x000fe400078e0010 */
[----:B------:R-:W2:Y:S04]  /*73c0*/  LD.E R22, desc[UR36][R22.64] ;  /* 0x0000002416167980 */ /* 0x000ea8000c101900 */
[----:B-----5:R-:W2:Y:S01]  /*73d0*/  LD.E R21, desc[UR36][R10.64] ;  /* 0x000000240a157980 */ /* 0x020ea2000c101900 */
[----:B------:R-:W-:-:S04]  /*73e0*/  IABS R20, R15 ;  /* 0x0000000f00147213 */ /* 0x000fc80000000000 */
[----:B------:R-:W0:Y:S08]  /*73f0*/  I2F.RP R24, R20 ;  /* 0x0000001400187306 */ /* 0x000e300000209400 */
[----:B0-----:R-:W0:Y:S02]  /*7400*/  MUFU.RCP R24, R24 ;  /* 0x0000001800187308 */ /* 0x001e240000001000 */
[----:B0-----:R-:W-:-:S06]  /*7410*/  IADD3 R18, PT, PT, R24, 0xffffffe, RZ ;  /* 0x0ffffffe18127810 */ /* 0x001fcc0007ffe0ff */
[----:B------:R0:W1:Y:S02]  /*7420*/  F2I.FTZ.U32.TRUNC.NTZ R19, R18 ;  /* 0x0000001200137305 */ /* 0x000064000021f000 */
[----:B0-----:R-:W-:Y:S02]  /*7430*/  IMAD.MOV.U32 R18, RZ, RZ, RZ ;  /* 0x000000ffff127224 */ /* 0x001fe400078e00ff */
[----:B-1----:R-:W-:Y:S01]  /*7440*/  IMAD.MOV R27, RZ, RZ, -R19 ;  /* 0x000000ffff1b7224 */ /* 0x002fe200078e0a13 */
[----:B--2---:R-:W-:-:S03]  /*7450*/  IADD3 R25, PT, PT, R22, R21, R14 ;  /* 0x0000001516197210 */ /* 0x004fc60007ffe00e */
[----:B------:R-:W-:Y:S01]  /*7460*/  IMAD R21, R27, R20, RZ ;  /* 0x000000141b157224 */ /* 0x000fe200078e02ff */
[----:B------:R-:W-:Y:S02]  /*7470*/  IABS R22, R15 ;  /* 0x0000000f00167213 */ /* 0x000fe40000000000 */
[----:B------:R-:W-:Y:S01]  /*7480*/  IABS R14, R25 ;  /* 0x00000019000e7213 */ /* 0x000fe20000000000 */
[----:B------:R-:W-:Y:S01]  /*7490*/  IMAD.HI.U32 R19, R19, R21, R18 ;  /* 0x0000001513137227 */ /* 0x000fe200078e0012 */
[----:B------:R0:W-:Y:S01]  /*74a0*/  ST.E desc[UR36][R10.64], R25 ;  /* 0x000000190a007985 */ /* 0x0001e2000c101924 */
[----:B------:R-:W-:Y:S02]  /*74b0*/  LOP3.LUT R18, RZ, R15, RZ, 0x33, !PT ;  /* 0x0000000fff127212 */ /* 0x000fe400078e33ff */
[----:B------:R-:W-:Y:S02]  /*74c0*/  IMAD.MOV R22, RZ, RZ, -R22 ;  /* 0x000000ffff167224 */ /* 0x000fe400078e0a16 */
[----:B------:R-:W-:-:S04]  /*74d0*/  IMAD.HI.U32 R19, R19, R14, RZ ;  /* 0x0000000e13137227 */ /* 0x000fc800078e00ff */
[----:B------:R-:W-:-:S04]  /*74e0*/  IMAD.MOV.U32 R21, RZ, RZ, R22 ;  /* 0x000000ffff157224 */ /* 0x000fc800078e0016 */
[----:B------:R-:W-:Y:S01]  /*74f0*/  IMAD R21, R19, R21, R14 ;  /* 0x0000001513157224 */ /* 0x000fe200078e020e */
[----:B------:R-:W-:-:S04]  /*7500*/  LOP3.LUT R14, R25, R15, RZ, 0x3c, !PT ;  /* 0x0000000f190e7212 */ /* 0x000fc800078e3cff */
[----:B------:R-:W-:Y:S02]  /*7510*/  ISETP.GT.U32.AND P1, PT, R20, R21, PT ;  /* 0x000000151400720c */ /* 0x000fe40003f24070 */
[----:B------:R-:W-:-:S11]  /*7520*/  ISETP.GE.AND P2, PT, R14, RZ, PT ;  /* 0x000000ff0e00720c */ /* 0x000fd60003f46270 */
[-C--:B------:R-:W-:Y:S01]  /*7530*/  @!P1 IADD3 R21, PT, PT, R21, -R20.reuse, RZ ;  /* 0x8000001415159210 */ /* 0x080fe20007ffe0ff */
[----:B------:R-:W-:Y:S01]  /*7540*/  @!P1 VIADD R19, R19, 0x1 ;  /* 0x0000000113139836 */ /* 0x000fe20000000000 */
[----:B------:R-:W-:Y:S02]  /*7550*/  ISETP.NE.AND P1, PT, R2, R15, PT ;  /* 0x0000000f0200720c */ /* 0x000fe40003f25270 */
[----:B------:R-:W-:-:S13]  /*7560*/  ISETP.GE.U32.AND P0, PT, R21, R20, PT ;  /* 0x000000141500720c */ /* 0x000fda0003f06070 */
[----:B------:R-:W-:Y:S01]  /*7570*/  @P0 VIADD R19, R19, 0x1 ;  /* 0x0000000113130836 */ /* 0x000fe20000000000 */
[----:B------:R-:W-:-:S03]  /*7580*/  ISETP.NE.AND P0, PT, R15, RZ, PT ;  /* 0x000000ff0f00720c */ /* 0x000fc60003f05270 */
[----:B------:R-:W-:-:S05]  /*7590*/  @!P2 IMAD.MOV R19, RZ, RZ, -R19 ;  /* 0x000000ffff13a224 */ /* 0x000fca00078e0a13 */
[----:B------:R-:W-:Y:S01]  /*75a0*/  SEL R14, R18, R19, !P0 ;  /* 0x00000013120e7207 */ /* 0x000fe20004000000 */
[----:B0-----:R-:W-:Y:S06]  /*75b0*/  @!P1 BRA `(.L_x_74) ;  /* 0x00000000001c9947 */ /* 0x001fec0003800000 */
[----:B------:R-:W-:Y:S02]  /*75c0*/  ISETP.GE.AND P2, PT, R25, RZ, PT ;  /* 0x000000ff1900720c */ /* 0x000fe40003f46270 */
[----:B------:R-:W-:Y:S01]  /*75d0*/  ISETP.GT.U32.AND P1, PT, R20, R21, PT ;  /* 0x000000151400720c */ /* 0x000fe20003f24070 */
[----:B------:R-:W-:-:S05]  /*75e0*/  IMAD.IADD R20, R21, 0x1, -R20 ;  /* 0x0000000115147824 */ /* 0x000fca00078e0a14 */
[----:B------:R-:W-:-:S05]  /*75f0*/  SEL R21, R20, R21, !P1 ;  /* 0x0000001514157207 */ /* 0x000fca0004800000 */
[----:B------:R-:W-:-:S04]  /*7600*/  @!P2 IADD3 R21, PT, PT, -R21, RZ, RZ ;  /* 0x000000ff1515a210 */ /* 0x000fc80007ffe1ff */
[----:B------:R-:W-:-:S05]  /*7610*/  SEL R21, R18, R21, !P0 ;  /* 0x0000001512157207 */ /* 0x000fca0004000000 */
[----:B------:R0:W-:Y:S02]  /*7620*/  ST.E desc[UR36][R10.64], R21 ;  /* 0x000000150a007985 */ /* 0x0001e4000c101924 */
.L_x_74:
[----:B------:R-:W-:Y:S05]  /*7630*/  BSYNC.RECONVERGENT B1 ;  /* 0x0000000000017941 */ /* 0x000fea0003800200 */
.L_x_64:
[----:B01----:R-:W2:Y:S02]  /*7640*/  LD.E R11, desc[UR36][R16.64] ;  /* 0x00000024100b7980 */ /* 0x003ea4000c101900 */
[----:B--2---:R-:W-:-:S05]  /*7650*/  IMAD.IADD R11, R11, 0x1, R14 ;  /* 0x000000010b0b7824 */ /* 0x004fca00078e020e */
[----:B------:R1:W-:Y:S01]  /*7660*/  ST.E desc[UR36][R16.64], R11 ;  /* 0x0000000b10007985 */ /* 0x0003e2000c101924 */
[----:B------:R-:W-:-:S13]  /*7670*/  ISETP.GE.U32.AND P0, PT, R11, R2, PT ;  /* 0x000000020b00720c */ /* 0x000fda0003f06070 */
[----:B-1----:R-:W-:Y:S05]  /*7680*/  @!P0 BRA `(.L_x_80) ;  /* 0xffffffa400008947 */ /* 0x002fea000383ffff */
.L_x_13:
[----:B------:R-:W-:Y:S05]  /*7690*/  BSYNC.RECONVERGENT B0 ;  /* 0x0000000000007941 */ /* 0x000fea0003800200 */
.L_x_12:
[----:B------:R-:W-:-:S04]  /*76a0*/  MOV R0, 0x8 ;  /* 0x0000000800007802 */ /* 0x000fc80000000f00 */
[----:B------:R1:W3:Y:S03]  /*76b0*/  LDC.64 R2, c[0x4][R0] ;  /* 0x0100000000027b82 */ /* 0x0002e60000000a00 */
[----:B0----5:R-:W-:-:S07]  /*76c0*/  LEPC R20, `(.L_x_6) ;  /* 0x000000001014794e */ /* 0x021fce0000000000 */
[----:B-123--:R-:W-:Y:S05]  /*76d0*/  CALL.ABS.NOINC R2 ;  /* 0x0000000002007343 */ /* 0x00efea0003c00000 */
.L_x_6:
[----:B------:R-:W-:Y:S05]  /*76e0*/  BSYNC.RECONVERGENT B6 ;  /* 0x0000000000067941 */ /* 0x000fea0003800200 */
.L_x_5:
[----:B------:R-:W-:Y:S01]  /*76f0*/  MOV R0, 0x8 ;  /* 0x0000000800007802 */ /* 0x000fe20000000f00 */
[----:B-12---:R-:W-:Y:S02]  /*7700*/  IMAD.MOV.U32 R4, RZ, RZ, R16 ;  /* 0x000000ffff047224 */ /* 0x006fe400078e0010 */
[----:B------:R-:W-:Y:S01]  /*7710*/  IMAD.MOV.U32 R5, RZ, RZ, R17 ;  /* 0x000000ffff057224 */ /* 0x000fe200078e0011 */
[----:B------:R1:W2:Y:S06]  /*7720*/  LDC.64 R2, c[0x4][R0] ;  /* 0x0100000000027b82 */ /* 0x0002ac0000000a00 */
[----:B0-----:R-:W-:-:S07]  /*7730*/  LEPC R20, `(.L_x_81) ;  /* 0x000000001014794e */ /* 0x001fce0000000000 */
[----:B-12---:R-:W-:Y:S05]  /*7740*/  CALL.ABS.NOINC R2 ;  /* 0x0000000002007343 */ /* 0x006fea0003c00000 */
.L_x_81:
[----:B------:R-:W-:Y:S05]  /*7750*/  EXIT ;  /* 0x000000000000794d */ /* 0x000fea0003800000 */
.L_x_82:
[----:B------:R-:W-:-:S00]  /*7760*/  BRA `(.L_x_82) ;  /* 0xfffffffc00fc7947 */ /* 0x000fc0000383ffff */
[----:B------:R-:W-:-:S00]  /*7770*/  NOP ;  /* 0x0000000000007918 */ /* 0x000fc00000000000 */
        /* <DEDUP_REMOVED lines=8> */
.L_x_92:


//--------------------- .text._Z3mulPvS_S_        --------------------------
	.section	.text._Z3mulPvS_S_,"ax",@progbits
	.align	128
        .global         _Z3mulPvS_S_
        .type           _Z3mulPvS_S_,@function
        .size           _Z3mulPvS_S_,(.L_x_93 - _Z3mulPvS_S_)
        .other          _Z3mulPvS_S_,@"STO_CUDA_ENTRY STV_DEFAULT"
_Z3mulPvS_S_:
.text._Z3mulPvS_S_:
[----:B------:R-:W-:Y:S08]  /*0000*/  LDC R1, c[0x0][0x37c] ;  /* 0x0000df00ff017b82 */ /* 0x000ff00000000800 */
[----:B------:R-:W0:Y:S01]  /*0010*/  LDC.64 R2, c[0x0][0x380] ;  /* 0x0000e000ff027b82 */ /* 0x000e220000000a00 */
[----:B------:R-:W0:Y:S07]  /*0020*/  LDCU.64 UR6, c[0x0][0x358] ;  /* 0x00006b00ff0677ac */ /* 0x000e2e0008000a00 */
[----:B------:R-:W1:Y:S01]  /*0030*/  LDC.64 R4, c[0x0][0x388] ;  /* 0x0000e200ff047b82 */ /* 0x000e620000000a00 */
[----:B0-----:R-:W2:Y:S04]  /*0040*/  LDG.E R2, desc[UR6][R2.64] ;  /* 0x0000000602027981 */ /* 0x001ea8000c1e1900 */
[----:B-1----:R-:W2:Y:S01]  /*0050*/  LDG.E R5, desc[UR6][R4.64+0x4] ;  /* 0x0000040604057981 */ /* 0x002ea2000c1e1900 */
[----:B------:R-:W0:Y:S01]  /*0060*/  LDCU UR4, c[0x0][0x360] ;  /* 0x00006c00ff0477ac */ /* 0x000e220008000800 */
[----:B------:R-:W0:Y:S01]  /*0070*/  S2R R0, SR_TID.X ;  /* 0x0000000000007919 */ /* 0x000e220000002100 */
[----:B------:R-:W0:Y:S02]  /*0080*/  S2R R7, SR_CTAID.X ;  /* 0x0000000000077919 */ /* 0x000e240000002500 */
[----:B0-----:R-:W-:-:S02]  /*0090*/  IMAD R0, R7, UR4, R0 ;  /* 0x0000000407007c24 */ /* 0x001fc4000f8e0200 */
[----:B--2---:R-:W-:-:S05]  /*00a0*/  IMAD R7, R2, R5, RZ ;  /* 0x0000000502077224 */ /* 0x004fca00078e02ff */
[----:B------:R-:W-:-:S13]  /*00b0*/  ISETP.GE.U32.AND P0, PT, R0, R7, PT ;  /* 0x000000070000720c */ /* 0x000fda0003f06070 */
[----:B------:R-:W-:Y:S05]  /*00c0*/  @P0 EXIT ;  /* 0x000000000000094d */ /* 0x000fea0003800000 */
[----:B------:R-:W0:Y:S01]  /*00d0*/  LDCU UR5, c[0x0][0x370] ;  /* 0x00006e00ff0577ac */ /* 0x000e220008000800 */
[----:B------:R-:W-:Y:S01]  /*00e0*/  IMAD.MOV.U32 R3, RZ, RZ, R5 ;  /* 0x000000ffff037224 */ /* 0x000fe200078e0005 */
[----:B------:R-:W1:Y:S01]  /*00f0*/  LDCU.128 UR8, c[0x0][0x380] ;  /* 0x00007000ff0877ac */ /* 0x000e620008000c00 */
[----:B0-----:R-:W-:-:S12]  /*0100*/  UIMAD UR4, UR4, UR5, URZ ;  /* 0x00000005040472a4 */ /* 0x001fd8000f8e02ff */
.L_x_88:
[----:B------:R-:W0:Y:S02]  /*0110*/  LDC.64 R4, c[0x0][0x388] ;  /* 0x0000e200ff047b82 */ /* 0x000e240000000a00 */
[----:B0-----:R-:W2:Y:S01]  /*0120*/  LDG.E R2, desc[UR6][R4.64] ;  /* 0x0000000604027981 */ /* 0x001ea2000c1e1900 */
[----:B------:R-:W-:Y:S02]  /*0130*/  CS2R R14, SRZ ;  /* 0x00000000000e7805 */ /* 0x000fe4000001ff00 */
[----:B--2---:R-:W-:-:S13]  /*0140*/  ISETP.NE.AND P0, PT, R2, RZ, PT ;  /* 0x000000ff0200720c */ /* 0x004fda0003f05270 */
[----:B------:R-:W-:Y:S05]  /*0150*/  @!P0 BRA `(.L_x_83) ;  /* 0x0000000c000c8947 */ /* 0x000fea0003800000 */
[----:B------:R-:W0:Y:S02]  /*0160*/  LDC.64 R4, c[0x0][0x380] ;  /* 0x0000e000ff047b82 */ /* 0x000e240000000a00 */
[----:B0-----:R0:W2:Y:S01]  /*0170*/  LDG.E R10, desc[UR6][R4.64+0x4] ;  /* 0x00000406040a7981 */ /* 0x0010a2000c1e1900 */
[----:B------:R-:W3:Y:S01]  /*0180*/  I2F.U32.RP R8, R3 ;  /* 0x0000000300087306 */ /* 0x000ee20000209000 */
[----:B------:R-:W-:Y:S02]  /*0190*/  ISETP.NE.U32.AND P2, PT, R3, RZ, PT ;  /* 0x000000ff0300720c */ /* 0x000fe40003f45070 */
[----:B------:R-:W-:-:S05]  /*01a0*/  CS2R R14, SRZ ;  /* 0x00000000000e7805 */ /* 0x000fca000001ff00 */
[----:B---3--:R-:W3:Y:S02]  /*01b0*/  MUFU.RCP R8, R8 ;  /* 0x0000000800087308 */ /* 0x008ee40000001000 */
[----:B---3--:R-:W-:-:S06]  /*01c0*/  VIADD R6, R8, 0xffffffe ;  /* 0x0ffffffe08067836 */ /* 0x008fcc0000000000 */
[----:B------:R3:W4:Y:S02]  /*01d0*/  F2I.FTZ.U32.TRUNC.NTZ R7, R6 ;  /* 0x0000000600077305 */ /* 0x000724000021f000 */
[----:B---3--:R-:W-:Y:S02]  /*01e0*/  IMAD.MOV.U32 R6, RZ, RZ, RZ ;  /* 0x000000ffff067224 */ /* 0x008fe400078e00ff */
[----:B----4-:R-:W-:-:S04]  /*01f0*/  IMAD.MOV R12, RZ, RZ, -R7 ;  /* 0x000000ffff0c7224 */ /* 0x010fc800078e0a07 */
[----:B------:R-:W-:-:S04]  /*0200*/  IMAD R9, R12, R3, RZ ;  /* 0x000000030c097224 */ /* 0x000fc800078e02ff */
[----:B------:R-:W-:-:S06]  /*0210*/  IMAD.HI.U32 R7, R7, R9, R6 ;  /* 0x0000000907077227 */ /* 0x000fcc00078e0006 */
[----:B------:R-:W-:-:S04]  /*0220*/  IMAD.HI.U32 R7, R7, R0, RZ ;  /* 0x0000000007077227 */ /* 0x000fc800078e00ff */
[----:B0-----:R-:W-:-:S04]  /*0230*/  IMAD.MOV R4, RZ, RZ, -R7 ;  /* 0x000000ffff047224 */ /* 0x001fc800078e0a07 */
[----:B------:R-:W-:-:S05]  /*0240*/  IMAD R4, R3, R4, R0 ;  /* 0x0000000403047224 */ /* 0x000fca00078e0200 */
[----:B------:R-:W-:-:S13]  /*0250*/  ISETP.GE.U32.AND P0, PT, R4, R3, PT ;  /* 0x000000030400720c */ /* 0x000fda0003f06070 */
[----:B------:R-:W-:Y:S02]  /*0260*/  @P0 IMAD.IADD R4, R4, 0x1, -R3 ;  /* 0x0000000104040824 */ /* 0x000fe400078e0a03 */
[----:B------:R-:W-:Y:S01]  /*0270*/  @P0 VIADD R7, R7, 0x1 ;  /* 0x0000000107070836 */ /* 0x000fe20000000000 */
[----:B------:R-:W-:Y:S02]  /*0280*/  ISETP.GE.U32.AND P0, PT, R2, 0x8, PT ;  /* 0x000000080200780c */ /* 0x000fe40003f06070 */
[----:B------:R-:W-:-:S13]  /*0290*/  ISETP.GE.U32.AND P1, PT, R4, R3, PT ;  /* 0x000000030400720c */ /* 0x000fda0003f26070 */
[----:B------:R-:W-:Y:S01]  /*02a0*/  @P1 VIADD R7, R7, 0x1 ;  /* 0x0000000107071836 */ /* 0x000fe20000000000 */
[----:B------:R-:W-:-:S05]  /*02b0*/  @!P2 LOP3.LUT R7, RZ, R3, RZ, 0x33, !PT ;  /* 0x00000003ff07a212 */ /* 0x000fca00078e33ff */
[----:B------:R-:W-:Y:S02]  /*02c0*/  IMAD.MOV R4, RZ, RZ, -R7 ;  /* 0x000000ffff047224 */ /* 0x000fe400078e0a07 */
[----:B--2---:R-:W-:Y:S02]  /*02d0*/  IMAD R5, R7, R10, RZ ;  /* 0x0000000a07057224 */ /* 0x004fe400078e02ff */
[----:B------:R-:W-:Y:S01]  /*02e0*/  IMAD R7, R3, R4, R0 ;  /* 0x0000000403077224 */ /* 0x000fe200078e0200 */
[----:B------:R-:W-:Y:S06]  /*02f0*/  @!P0 BRA `(.L_x_84) ;  /* 0x0000000400508947 */ /* 0x000fec0003800000 */
[----:B------:R-:W-:Y:S01]  /*0300*/  LOP3.LUT R6, R2, 0xfffffff8, RZ, 0xc0, !PT ;  /* 0xfffffff802067812 */ /* 0x000fe200078ec0ff */
[C---:B------:R-:W-:Y:S01]  /*0310*/  IMAD.SHL.U32 R25, R3.reuse, 0x2, RZ ;  /* 0x0000000203197824 */ /* 0x040fe200078e00ff */
[----:B------:R-:W-:Y:S01]  /*0320*/  CS2R R14, SRZ ;  /* 0x00000000000e7805 */ /* 0x000fe2000001ff00 */
[C---:B------:R-:W-:Y:S02]  /*0330*/  IMAD R8, R3.reuse, 0x3, RZ ;  /* 0x0000000303087824 */ /* 0x040fe400078e02ff */
[C---:B------:R-:W-:Y:S02]  /*0340*/  IMAD.SHL.U32 R22, R3.reuse, 0x4, RZ ;  /* 0x0000000403167824 */ /* 0x040fe400078e00ff */
[C---:B------:R-:W-:Y:S02]  /*0350*/  IMAD R24, R3.reuse, 0x5, RZ ;  /* 0x0000000503187824 */ /* 0x040fe400078e02ff */
[C---:B------:R-:W-:Y:S02]  /*0360*/  IMAD R26, R3.reuse, 0x6, RZ ;  /* 0x00000006031a7824 */ /* 0x040fe400078e02ff */
[----:B------:R-:W-:-:S02]  /*0370*/  IMAD R28, R3, 0x7, RZ ;  /* 0x00000007031c7824 */ /* 0x000fc400078e02ff */
[----:B------:R-:W-:Y:S02]  /*0380*/  IMAD.MOV.U32 R9, RZ, RZ, RZ ;  /* 0x000000ffff097224 */ /* 0x000fe400078e00ff */
[----:B------:R-:W-:Y:S02]  /*0390*/  IMAD.MOV.U32 R4, RZ, RZ, R3 ;  /* 0x000000ffff047224 */ /* 0x000fe400078e0003 */
[----:B------:R-:W-:Y:S02]  /*03a0*/  IMAD.MOV.U32 R23, RZ, RZ, RZ ;  /* 0x000000ffff177224 */ /* 0x000fe400078e00ff */
[----:B------:R-:W-:-:S07]  /*03b0*/  IMAD.MOV R27, RZ, RZ, -R6 ;  /* 0x000000ffff1b7224 */ /* 0x000fce00078e0a06 */
.L_x_85:
[----:B------:R-:W-:Y:S02]  /*03c0*/  IADD3 R11, P0, PT, R5, R23, RZ ;  /* 0x00000017050b7210 */ /* 0x000fe40007f1e0ff */
[----:B------:R-:W-:-:S03]  /*03d0*/  IADD3 R12, P1, PT, R7, R9, RZ ;  /* 0x00000009070c7210 */ /* 0x000fc60007f3e0ff */
[----:B------:R-:W-:Y:S01]  /*03e0*/  IMAD.X R18, RZ, RZ, RZ, P0 ;  /* 0x000000ffff127224 */ /* 0x000fe200000e06ff */
[C---:B-1----:R-:W-:Y:S01]  /*03f0*/  LEA R10, P0, R11.reuse, UR8, 0x3 ;  /* 0x000000080b0a7c11 */ /* 0x042fe2000f8018ff */
[----:B------:R-:W-:Y:S01]  /*0400*/  IMAD.X R13, RZ, RZ, RZ, P1 ;  /* 0x000000ffff0d7224 */ /* 0x000fe200008e06ff */
[C---:B------:R-:W-:Y:S02]  /*0410*/  LEA R16, P1, R12.reuse, UR10, 0x3 ;  /* 0x0000000a0c107c11 */ /* 0x040fe4000f8218ff */
[----:B------:R-:W-:Y:S02]  /*0420*/  LEA.HI.X R11, R11, UR9, R18, 0x3, P0 ;  /* 0x000000090b0b7c11 */ /* 0x000fe400080f1c12 */
[----:B------:R-:W-:-:S03]  /*0430*/  LEA.HI.X R17, R12, UR11, R13, 0x3, P1 ;  /* 0x0000000b0c117c11 */ /* 0x000fc600088f1c0d */
[----:B------:R-:W2:Y:S04]  /*0440*/  LDG.E.64 R12, desc[UR6][R10.64+0x8] ;  /* 0x000008060a0c7981 */ /* 0x000ea8000c1e1b00 */
[----:B------:R-:W2:Y:S01]  /*0450*/  LDG.E.64 R18, desc[UR6][R16.64+0x8] ;  /* 0x0000080610127981 */ /* 0x000ea2000c1e1b00 */
[----:B------:R-:W-:-:S03]  /*0460*/  IADD3 R20, P0, PT, R7, R4, RZ ;  /* 0x0000000407147210 */ /* 0x000fc60007f1e0ff */
[----:B------:R-:W3:Y:S01]  /*0470*/  LDG.E.64 R16, desc[UR6][R10.64+0x10] ;  /* 0x000010060a107981 */ /* 0x000ee2000c1e1b00 */
[----:B--2---:R-:W-:Y:S01]  /*0480*/  DFMA R18, R12, R18, R14 ;  /* 0x000000120c12722b */ /* 0x004fe2000000000e */
[----:B------:R-:W-:Y:S01]  /*0490*/  IMAD.X R13, RZ, RZ, RZ, P0 ;  /* 0x000000ffff0d7224 */ /* 0x000fe200000e06ff */
[C---:B------:R-:W-:Y:S02]  /*04a0*/  LEA R14, P0, R20.reuse, UR10, 0x3 ;  /* 0x0000000a140e7c11 */ /* 0x040fe4000f8018ff */
[----:B------:R-:W-:Y:S02]  /*04b0*/  IADD3 R12, P1, PT, R7, R25, RZ ;  /* 0x00000019070c7210 */ /* 0x000fe40007f3e0ff */
[----:B------:R-:W-:Y:S02]  /*04c0*/  LEA.HI.X R15, R20, UR11, R13, 0x3, P0 ;  /* 0x0000000b140f7c11 */ /* 0x000fe400080f1c0d */
[----:B------:R-:W-:Y:S01]  /*04d0*/  LEA R20, P0, R12, UR10, 0x3 ;  /* 0x0000000a0c147c11 */ /* 0x000fe2000f8018ff */
[----:B------:R-:W-:-:S03]  /*04e0*/  IMAD.X R13, RZ, RZ, RZ, P1 ;  /* 0x000000ffff0d7224 */ /* 0x000fc600008e06ff */
[----:B------:R-:W3:Y:S02]  /*04f0*/  LDG.E.64 R14, desc[UR6][R14.64+0x8] ;  /* 0x000008060e0e7981 */ /* 0x000ee4000c1e1b00 */
[----:B------:R-:W-:Y:S02]  /*0500*/  LEA.HI.X R21, R12, UR11, R13, 0x3, P0 ;  /* 0x0000000b0c157c11 */ /* 0x000fe400080f1c0d */
[----:B------:R-:W2:Y:S04]  /*0510*/  LDG.E.64 R12, desc[UR6][R10.64+0x18] ;  /* 0x000018060a0c7981 */ /* 0x000ea8000c1e1b00 */
[----:B------:R-:W2:Y:S01]  /*0520*/  LDG.E.64 R20, desc[UR6][R20.64+0x8] ;  /* 0x0000080614147981 */ /* 0x000ea2000c1e1b00 */
[----:B---3--:R-:W-:Y:S01]  /*0530*/  DFMA R16, R16, R14, R18 ;  /* 0x0000000e1010722b */ /* 0x008fe20000000012 */
[----:B------:R-:W-:-:S07]  /*0540*/  IADD3 R18, P0, PT, R7, R8, RZ ;  /* 0x0000000807127210 */ /* 0x000fce0007f1e0ff */
[----:B--2---:R-:W-:Y:S01]  /*0550*/  DFMA R20, R12, R20, R16 ;  /* 0x000000140c14722b */ /* 0x004fe20000000010 */
[----:B------:R-:W-:Y:S01]  /*0560*/  IMAD.X R17, RZ, RZ, RZ, P0 ;  /* 0x000000ffff117224 */ /* 0x000fe200000e06ff */
[C---:B------:R-:W-:Y:S02]  /*0570*/  LEA R16, P0, R18.reuse, UR10, 0x3 ;  /* 0x0000000a12107c11 */ /* 0x040fe4000f8018ff */
[----:B------:R-:W-:Y:S02]  /*0580*/  IADD3 R13, P1, PT, R7, R22, RZ ;  /* 0x00000016070d7210 */ /* 0x000fe40007f3e0ff */
[----:B------:R-:W-:Y:S02]  /*0590*/  LEA.HI.X R17, R18, UR11, R17, 0x3, P0 ;  /* 0x0000000b12117c11 */ /* 0x000fe400080f1c11 */
[C---:B------:R-:W-:Y:S01]  /*05a0*/  LEA R12, P0, R13.reuse, UR10, 0x3 ;  /* 0x0000000a0d0c7c11 */ /* 0x040fe2000f8018ff */
[----:B------:R-:W-:Y:S01]  /*05b0*/  IMAD.X R14, RZ, RZ, RZ, P1 ;  /* 0x000000ffff0e7224 */ /* 0x000fe200008e06ff */
[----:B------:R-:W2:Y:S04]  /*05c0*/  LDG.E.64 R18, desc[UR6][R10.64+0x20] ;  /* 0x000020060a127981 */ /* 0x000ea8000c1e1b00 */
[----:B------:R-:W2:Y:S01]  /*05d0*/  LDG.E.64 R16, desc[UR6][R16.64+0x8] ;  /* 0x0000080610107981 */ /* 0x000ea2000c1e1b00 */
[----:B------:R-:W-:-:S03]  /*05e0*/  LEA.HI.X R13, R13, UR11, R14, 0x3, P0 ;  /* 0x0000000b0d0d7c11 */ /* 0x000fc600080f1c0e */
[----:B------:R-:W3:Y:S04]  /*05f0*/  LDG.E.64 R14, desc[UR6][R10.64+0x28] ;  /* 0x000028060a0e7981 */ /* 0x000ee8000c1e1b00 */
[----:B------:R-:W3:Y:S01]  /*0600*/  LDG.E.64 R12, desc[UR6][R12.64+0x8] ;  /* 0x000008060c0c7981 */ /* 0x000ee2000c1e1b00 */
[----:B--2---:R-:W-:Y:S01]  /*0610*/  DFMA R18, R18, R16, R20 ;  /* 0x000000101212722b */ /* 0x004fe20000000014 */
[----:B------:R-:W-:-:S07]  /*0620*/  IADD3 R20, P0, PT, R7, R24, RZ ;  /* 0x0000001807147210 */ /* 0x000fce0007f1e0ff */
[----:B---3--:R-:W-:Y:S01]  /*0630*/  DFMA R12, R14, R12, R18 ;  /* 0x0000000c0e0c722b */ /* 0x008fe20000000012 */
[----:B------:R-:W-:Y:S01]  /*0640*/  IMAD.X R15, RZ, RZ, RZ, P0 ;  /* 0x000000ffff0f7224 */ /* 0x000fe200000e06ff */
[----:B------:R-:W-:Y:S02]  /*0650*/  IADD3 R19, P1, PT, R7, R26, RZ ;  /* 0x0000001a07137210 */ /* 0x000fe40007f3e0ff */
[----:B------:R-:W-:-:S03]  /*0660*/  LEA R14, P0, R20, UR10, 0x3 ;  /* 0x0000000a140e7c11 */ /* 0x000fc6000f8018ff */
[----:B------:R-:W-:Y:S01]  /*0670*/  IMAD.X R16, RZ, RZ, RZ, P1 ;  /* 0x000000ffff107224 */ /* 0x000fe200008e06ff */
[----:B------:R-:W-:Y:S02]  /*0680*/  LEA.HI.X R15, R20, UR11, R15, 0x3, P0 ;  /* 0x0000000b140f7c11 */ /* 0x000fe400080f1c0f */
[C---:B------:R-:W-:Y:S01]  /*0690*/  LEA R18, P0, R19.reuse, UR10, 0x3 ;  /* 0x0000000a13127c11 */ /* 0x040fe2000f8018ff */
[----:B------:R-:W2:Y:S03]  /*06a0*/  LDG.E.64 R20, desc[UR6][R10.64+0x38] ;  /* 0x000038060a147981 */ /* 0x000ea6000c1e1b00 */
[----:B------:R-:W-:Y:S01]  /*06b0*/  LEA.HI.X R19, R19, UR11, R16, 0x3, P0 ;  /* 0x0000000b13137c11 */ /* 0x000fe200080f1c10 */
[----:B------:R-:W3:Y:S04]  /*06c0*/  LDG.E.64 R14, desc[UR6][R14.64+0x8] ;  /* 0x000008060e0e7981 */ /* 0x000ee8000c1e1b00 */
[----:B------:R-:W3:Y:S04]  /*06d0*/  LDG.E.64 R16, desc[UR6][R10.64+0x30] ;  /* 0x000030060a107981 */ /* 0x000ee8000c1e1b00 */
[----:B------:R-:W2:Y:S01]  /*06e0*/  LDG.E.64 R18, desc[UR6][R18.64+0x8] ;  /* 0x0000080612127981 */ /* 0x000ea2000c1e1b00 */
[----:B---3--:R-:W-:Y:S01]  /*06f0*/  DFMA R12, R16, R14, R12 ;  /* 0x0000000e100c722b */ /* 0x008fe2000000000c */
[----:B------:R-:W-:-:S07]  /*0700*/  IADD3 R16, P0, PT, R7, R28, RZ ;  /* 0x0000001c07107210 */ /* 0x000fce0007f1e0ff */
[----:B--2---:R-:W-:Y:S01]  /*0710*/  DFMA R20, R20, R18, R12 ;  /* 0x000000121414722b */ /* 0x004fe2000000000c */
[----:B------:R-:W-:Y:S01]  /*0720*/  IMAD.X R13, RZ, RZ, RZ, P0 ;  /* 0x000000ffff0d7224 */ /* 0x000fe200000e06ff */
[----:B------:R-:W-:-:S04]  /*0730*/  LEA R12, P0, R16, UR10, 0x3 ;  /* 0x0000000a100c7c11 */ /* 0x000fc8000f8018ff */
[----:B------:R-:W-:Y:S02]  /*0740*/  LEA.HI.X R13, R16, UR11, R13, 0x3, P0 ;  /* 0x0000000b100d7c11 */ /* 0x000fe400080f1c0d */
[----:B------:R-:W2:Y:S04]  /*0750*/  LDG.E.64 R16, desc[UR6][R10.64+0x40] ;  /* 0x000040060a107981 */ /* 0x000ea8000c1e1b00 */
[----:B------:R-:W2:Y:S01]  /*0760*/  LDG.E.64 R12, desc[UR6][R12.64+0x8] ;  /* 0x000008060c0c7981 */ /* 0x000ea2000c1e1b00 */
[----:B------:R-:W-:-:S05]  /*0770*/  VIADD R27, R27, 0x8 ;  /* 0x000000081b1b7836 */ /* 0x000fca0000000000 */
[----:B------:R-:W-:Y:S01]  /*0780*/  ISETP.NE.AND P0, PT, R27, RZ, PT ;  /* 0x000000ff1b00720c */ /* 0x000fe20003f05270 */
[----:B------:R-:W-:Y:S02]  /*0790*/  VIADD R23, R23, 0x8 ;  /* 0x0000000817177836 */ /* 0x000fe40000000000 */
[C---:B------:R-:W-:Y:S02]  /*07a0*/  IMAD R4, R3.reuse, 0x8, R4 ;  /* 0x0000000803047824 */ /* 0x040fe400078e0204 */
[C---:B------:R-:W-:Y:S02]  /*07b0*/  IMAD R25, R3.reuse, 0x8, R25 ;  /* 0x0000000803197824 */ /* 0x040fe400078e0219 */
[C---:B------:R-:W-:Y:S02]  /*07c0*/  IMAD R8, R3.reuse, 0x8, R8 ;  /* 0x0000000803087824 */ /* 0x040fe400078e0208 */
[C---:B------:R-:W-:Y:S02]  /*07d0*/  IMAD R22, R3.reuse, 0x8, R22 ;  /* 0x0000000803167824 */ /* 0x040fe400078e0216 */
[----:B------:R-:W-:-:S02]  /*07e0*/  IMAD R24, R3, 0x8, R24 ;  /* 0x0000000803187824 */ /* 0x000fc400078e0218 */
[C---:B------:R-:W-:Y:S02]  /*07f0*/  IMAD R26, R3.reuse, 0x8, R26 ;  /* 0x00000008031a7824 */ /* 0x040fe400078e021a */
[C---:B------:R-:W-:Y:S02]  /*0800*/  IMAD R28, R3.reuse, 0x8, R28 ;  /* 0x00000008031c7824 */ /* 0x040fe400078e021c */
[----:B------:R-:W-:Y:S01]  /*0810*/  IMAD R9, R3, 0x8, R9 ;  /* 0x0000000803097824 */ /* 0x000fe200078e0209 */
[----:B--2---:R-:W-:Y:S01]  /*0820*/  DFMA R14, R16, R12, R20 ;  /* 0x0000000c100e722b */ /* 0x004fe20000000014 */
[----:B------:R-:W-:Y:S10]  /*0830*/  @P0 BRA `(.L_x_85) ;  /* 0xfffffff800e00947 */ /* 0x000ff4000383ffff */
.L_x_84:
[----:B------:R-:W-:-:S13]  /*0840*/  LOP3.LUT P0, R8, R2, 0x7, RZ, 0xc0, !PT ;  /* 0x0000000702087812 */ /* 0x000fda000780c0ff */
[----:B------:R-:W-:Y:S05]  /*0850*/  @!P0 BRA `(.L_x_83) ;  /* 0x00000004004c8947 */ /* 0x000fea0003800000 */
[----:B------:R-:W-:Y:S02]  /*0860*/  ISETP.GE.U32.AND P1, PT, R8, 0x4, PT ;  /* 0x000000040800780c */ /* 0x000fe40003f26070 */
[----:B------:R-:W-:-:S04]  /*0870*/  LOP3.LUT R4, R2, 0x3, RZ, 0xc0, !PT ;  /* 0x0000000302047812 */ /* 0x000fc800078ec0ff */
[----:B------:R-:W-:-:S07]  /*0880*/  ISETP.NE.AND P0, PT, R4, RZ, PT ;  /* 0x000000ff0400720c */ /* 0x000fce0003f05270 */
[----:B------:R-:W-:Y:S06]  /*0890*/  @!P1 BRA `(.L_x_86) ;  /* 0x0000000000989947 */ /* 0x000fec0003800000 */
[----:B------:R-:W0:Y:S01]  /*08a0*/  LDCU.128 UR12, c[0x0][0x380] ;  /* 0x00007000ff0c77ac */ /* 0x000e220008000c00 */
[----:B------:R-:W-:Y:S01]  /*08b0*/  IMAD R8, R6, R3, RZ ;  /* 0x0000000306087224 */ /* 0x000fe200078e02ff */
[----:B------:R-:W-:-:S04]  /*08c0*/  IADD3 R11, P2, PT, R5, R6, RZ ;  /* 0x00000006050b7210 */ /* 0x000fc80007f5e0ff */
[----:B------:R-:W-:Y:S01]  /*08d0*/  IADD3 R9, P3, PT, R7, R8, RZ ;  /* 0x0000000807097210 */ /* 0x000fe20007f7e0ff */
[----:B------:R-:W-:Y:S02]  /*08e0*/  IMAD.X R12, RZ, RZ, RZ, P2 ;  /* 0x000000ffff0c7224 */ /* 0x000fe400010e06ff */
[--C-:B------:R-:W-:Y:S02]  /*08f0*/  IMAD.IADD R8, R8, 0x1, R3.reuse ;  /* 0x0000000108087824 */ /* 0x100fe400078e0203 */
[----:B------:R-:W-:Y:S01]  /*0900*/  IMAD.X R16, RZ, RZ, RZ, P3 ;  /* 0x000000ffff107224 */ /* 0x000fe200018e06ff */
[----:B0-----:R-:W-:Y:S02]  /*0910*/  LEA R26, P1, R11, UR12, 0x3 ;  /* 0x0000000c0b1a7c11 */ /* 0x001fe4000f8218ff */
[----:B------:R-:W-:Y:S02]  /*0920*/  LEA R10, P2, R9, UR14, 0x3 ;  /* 0x0000000e090a7c11 */ /* 0x000fe4000f8418ff */
[----:B------:R-:W-:Y:S01]  /*0930*/  LEA.HI.X R27, R11, UR13, R12, 0x3, P1 ;  /* 0x0000000d0b1b7c11 */ /* 0x000fe200088f1c0c */
[----:B------:R-:W-:Y:S01]  /*0940*/  IMAD.IADD R12, R8, 0x1, R3 ;  /* 0x00000001080c7824 */ /* 0x000fe200078e0203 */
[----:B------:R-:W-:-:S02]  /*0950*/  IADD3 R17, P1, PT, R7, R8, RZ ;  /* 0x0000000807117210 */ /* 0x000fc40007f3e0ff */
[----:B------:R-:W-:Y:S01]  /*0960*/  LEA.HI.X R11, R9, UR15, R16, 0x3, P2 ;  /* 0x0000000f090b7c11 */ /* 0x000fe200090f1c10 */
[----:B------:R-:W2:Y:S01]  /*0970*/  LDG.E.64 R24, desc[UR6][R26.64+0x20] ;  /* 0x000020061a187981 */ /* 0x000ea2000c1e1b00 */
[----:B------:R-:W-:Y:S01]  /*0980*/  IADD3 R13, P2, PT, R7, R12, RZ ;  /* 0x0000000c070d7210 */ /* 0x000fe20007f5e0ff */
[----:B------:R-:W-:Y:S01]  /*0990*/  IMAD.X R22, RZ, RZ, RZ, P1 ;  /* 0x000000ffff167224 */ /* 0x000fe200008e06ff */
[C---:B------:R-:W-:Y:S01]  /*09a0*/  LEA R18, P1, R17.reuse, UR14, 0x3 ;  /* 0x0000000e11127c11 */ /* 0x040fe2000f8218ff */
[----:B------:R-:W-:Y:S01]  /*09b0*/  IMAD.IADD R12, R12, 0x1, R3 ;  /* 0x000000010c0c7824 */ /* 0x000fe200078e0203 */
[----:B------:R-:W3:Y:S01]  /*09c0*/  LDG.E.64 R8, desc[UR6][R26.64+0x8] ;  /* 0x000008061a087981 */ /* 0x000ee2000c1e1b00 */
[----:B------:R-:W-:Y:S01]  /*09d0*/  IMAD.X R16, RZ, RZ, RZ, P2 ;  /* 0x000000ffff107224 */ /* 0x000fe200010e06ff */
[----:B------:R-:W-:Y:S02]  /*09e0*/  LEA.HI.X R19, R17, UR15, R22, 0x3, P1 ;  /* 0x0000000f11137c11 */ /* 0x000fe400088f1c16 */
[----:B------:R-:W3:Y:S01]  /*09f0*/  LDG.E.64 R10, desc[UR6][R10.64+0x8] ;  /* 0x000008060a0a7981 */ /* 0x000ee2000c1e1b00 */
[----:B------:R-:W-:-:S02]  /*0a00*/  LEA R20, P2, R13, UR14, 0x3 ;  /* 0x0000000e0d147c11 */ /* 0x000fc4000f8418ff */
[----:B------:R-:W-:Y:S01]  /*0a10*/  IADD3 R17, P1, PT, R7, R12, RZ ;  /* 0x0000000c07117210 */ /* 0x000fe20007f3e0ff */
[----:B------:R-:W4:Y:S01]  /*0a20*/  LDG.E.64 R18, desc[UR6][R18.64+0x8] ;  /* 0x0000080612127981 */ /* 0x000f22000c1e1b00 */
[----:B------:R-:W-:-:S03]  /*0a30*/  LEA.HI.X R21, R13, UR15, R16, 0x3, P2 ;  /* 0x0000000f0d157c11 */ /* 0x000fc600090f1c10 */
[----:B------:R-:W4:Y:S01]  /*0a40*/  LDG.E.64 R12, desc[UR6][R26.64+0x10] ;  /* 0x000010061a0c7981 */ /* 0x000f22000c1e1b00 */
[----:B------:R-:W-:Y:S01]  /*0a50*/  IMAD.X R22, RZ, RZ, RZ, P1 ;  /* 0x000000ffff167224 */ /* 0x000fe200008e06ff */
[C---:B------:R-:W-:Y:S02]  /*0a60*/  LEA R16, P2, R17.reuse, UR14, 0x3 ;  /* 0x0000000e11107c11 */ /* 0x040fe4000f8418ff */
[----:B------:R-:W5:Y:S02]  /*0a70*/  LDG.E.64 R20, desc[UR6][R20.64+0x8] ;  /* 0x0000080614147981 */ /* 0x000f64000c1e1b00 */
[----:B------:R-:W-:Y:S02]  /*0a80*/  LEA.HI.X R17, R17, UR15, R22, 0x3, P2 ;  /* 0x0000000f11117c11 */ /* 0x000fe400090f1c16 */
[----:B------:R-:W5:Y:S04]  /*0a90*/  LDG.E.64 R22, desc[UR6][R26.64+0x18] ;  /* 0x000018061a167981 */ /* 0x000f68000c1e1b00 */
[----:B------:R-:W2:Y:S01]  /*0aa0*/  LDG.E.64 R16, desc[UR6][R16.64+0x8] ;  /* 0x0000080610107981 */ /* 0x000ea2000c1e1b00 */
[----:B------:R-:W-:Y:S01]  /*0ab0*/  VIADD R6, R6, 0x4 ;  /* 0x0000000406067836 */ /* 0x000fe20000000000 */
[----:B---3--:R-:W-:-:S08]  /*0ac0*/  DFMA R8, R8, R10, R14 ;  /* 0x0000000a0808722b */ /* 0x008fd0000000000e */
[----:B----4-:R-:W-:-:S08]  /*0ad0*/  DFMA R8, R12, R18, R8 ;  /* 0x000000120c08722b */ /* 0x010fd00000000008 */
[----:B-----5:R-:W-:-:S08]  /*0ae0*/  DFMA R8, R22, R20, R8 ;  /* 0x000000141608722b */ /* 0x020fd00000000008 */
[----:B--2---:R-:W-:-:S11]  /*0af0*/  DFMA R14, R24, R16, R8 ;  /* 0x00000010180e722b */ /* 0x004fd60000000008 */
.L_x_86:
[----:B------:R-:W-:Y:S05]  /*0b00*/  @!P0 BRA `(.L_x_83) ;  /* 0x0000000000a08947 */ /* 0x000fea0003800000 */
[----:B------:R-:W-:Y:S02]  /*0b10*/  ISETP.NE.AND P1, PT, R4, 0x1, PT ;  /* 0x000000010400780c */ /* 0x000fe40003f25270 */
[----:B------:R-:W-:-:S04]  /*0b20*/  LOP3.LUT R2, R2, 0x1, RZ, 0xc0, !PT ;  /* 0x0000000102027812 */ /* 0x000fc800078ec0ff */
[----:B------:R-:W-:-:S07]  /*0b30*/  ISETP.NE.U32.AND P0, PT, R2, 0x1, PT ;  /* 0x000000010200780c */ /* 0x000fce0003f05070 */
[----:B------:R-:W-:Y:S06]  /*0b40*/  @!P1 BRA `(.L_x_87) ;  /* 0x0000000000589947 */ /* 0x000fec0003800000 */
[----:B------:R-:W0:Y:S01]  /*0b50*/  LDCU.128 UR12, c[0x0][0x380] ;  /* 0x00007000ff0c77ac */ /* 0x000e220008000c00 */
[----:B------:R-:W-:Y:S01]  /*0b60*/  IMAD R4, R6, R3, RZ ;  /* 0x0000000306047224 */ /* 0x000fe200078e02ff */
[----:B------:R-:W-:-:S03]  /*0b70*/  IADD3 R2, P2, PT, R5, R6, RZ ;  /* 0x0000000605027210 */ /* 0x000fc60007f5e0ff */
[----:B------:R-:W-:Y:S01]  /*0b80*/  IMAD.IADD R12, R4, 0x1, R3 ;  /* 0x00000001040c7824 */ /* 0x000fe200078e0203 */
[----:B------:R-:W-:Y:S01]  /*0b90*/  IADD3 R11, P3, PT, R7, R4, RZ ;  /* 0x00000004070b7210 */ /* 0x000fe20007f7e0ff */
[----:B------:R-:W-:-:S04]  /*0ba0*/  IMAD.X R9, RZ, RZ, RZ, P2 ;  /* 0x000000ffff097224 */ /* 0x000fc800010e06ff */
[----:B------:R-:W-:Y:S01]  /*0bb0*/  IMAD.X R4, RZ, RZ, RZ, P3 ;  /* 0x000000ffff047224 */ /* 0x000fe200018e06ff */
[C---:B0-----:R-:W-:Y:S02]  /*0bc0*/  LEA R8, P1, R2.reuse, UR12, 0x3 ;  /* 0x0000000c02087c11 */ /* 0x041fe4000f8218ff */
[----:B------:R-:W-:Y:S02]  /*0bd0*/  LEA R10, P2, R11, UR14, 0x3 ;  /* 0x0000000e0b0a7c11 */ /* 0x000fe4000f8418ff */
[----:B------:R-:W-:Y:S02]  /*0be0*/  LEA.HI.X R9, R2, UR13, R9, 0x3, P1 ;  /* 0x0000000d02097c11 */ /* 0x000fe400088f1c09 */
[----:B------:R-:W-:Y:S02]  /*0bf0*/  IADD3 R2, P1, PT, R7, R12, RZ ;  /* 0x0000000c07027210 */ /* 0x000fe40007f3e0ff */
[----:B------:R-:W-:Y:S01]  /*0c00*/  LEA.HI.X R11, R11, UR15, R4, 0x3, P2 ;  /* 0x0000000f0b0b7c11 */ /* 0x000fe200090f1c04 */
[----:B------:R-:W2:Y:S01]  /*0c10*/  LDG.E.64 R12, desc[UR6][R8.64+0x8] ;  /* 0x00000806080c7981 */ /* 0x000ea2000c1e1b00 */
[----:B------:R-:W-:Y:S01]  /*0c20*/  LEA R18, P2, R2, UR14, 0x3 ;  /* 0x0000000e02127c11 */ /* 0x000fe2000f8418ff */
[----:B------:R-:W-:-:S03]  /*0c30*/  IMAD.X R17, RZ, RZ, RZ, P1 ;  /* 0x000000ffff117224 */ /* 0x000fc600008e06ff */
[----:B------:R-:W2:Y:S02]  /*0c40*/  LDG.E.64 R10, desc[UR6][R10.64+0x8] ;  /* 0x000008060a0a7981 */ /* 0x000ea4000c1e1b00 */
[----:B------:R-:W-:Y:S02]  /*0c50*/  LEA.HI.X R19, R2, UR15, R17, 0x3, P2 ;  /* 0x0000000f02137c11 */ /* 0x000fe400090f1c11 */
[----:B------:R-:W3:Y:S04]  /*0c60*/  LDG.E.64 R16, desc[UR6][R8.64+0x10] ;  /* 0x0000100608107981 */ /* 0x000ee8000c1e1b00 */
[----:B------:R-:W3:Y:S01]  /*0c70*/  LDG.E.64 R18, desc[UR6][R18.64+0x8] ;  /* 0x0000080612127981 */ /* 0x000ee2000c1e1b00 */
[----:B------:R-:W-:Y:S01]  /*0c80*/  VIADD R6, R6, 0x2 ;  /* 0x0000000206067836 */ /* 0x000fe20000000000 */
[----:B--2---:R-:W-:-:S08]  /*0c90*/  DFMA R12, R12, R10, R14 ;  /* 0x0000000a0c0c722b */ /* 0x004fd0000000000e */
[----:B---3--:R-:W-:-:S11]  /*0ca0*/  DFMA R14, R16, R18, R12 ;  /* 0x00000012100e722b */ /* 0x008fd6000000000c */
.L_x_87:
[----:B------:R-:W-:Y:S05]  /*0cb0*/  @P0 BRA `(.L_x_83) ;  /* 0x0000000000340947 */ /* 0x000fea0003800000 */
[----:B------:R-:W0:Y:S01]  /*0cc0*/  LDCU.128 UR12, c[0x0][0x380] ;  /* 0x00007000ff0c77ac */ /* 0x000e220008000c00 */
[----:B------:R-:W-:Y:S01]  /*0cd0*/  IMAD R2, R6, R3, RZ ;  /* 0x0000000306027224 */ /* 0x000fe200078e02ff */
[----:B------:R-:W-:-:S04]  /*0ce0*/  IADD3 R5, P0, PT, R5, R6, RZ ;  /* 0x0000000605057210 */ /* 0x000fc80007f1e0ff */
[----:B------:R-:W-:Y:S01]  /*0cf0*/  IADD3 R7, P2, PT, R2, R7, RZ ;  /* 0x0000000702077210 */ /* 0x000fe20007f5e0ff */
[----:B------:R-:W-:-:S04]  /*0d00*/  IMAD.X R8, RZ, RZ, RZ, P0 ;  /* 0x000000ffff087224 */ /* 0x000fc800000e06ff */
[----:B------:R-:W-:Y:S01]  /*0d10*/  IMAD.X R6, RZ, RZ, RZ, P2 ;  /* 0x000000ffff067224 */ /* 0x000fe200010e06ff */
[----:B0-----:R-:W-:Y:S02]  /*0d20*/  LEA R2, P1, R5, UR12, 0x3 ;  /* 0x0000000c05027c11 */ /* 0x001fe4000f8218ff */
[----:B------:R-:W-:Y:S02]  /*0d30*/  LEA R4, P0, R7, UR14, 0x3 ;  /* 0x0000000e07047c11 */ /* 0x000fe4000f8018ff */
[----:B------:R-:W-:Y:S02]  /*0d40*/  LEA.HI.X R3, R5, UR13, R8, 0x3, P1 ;  /* 0x0000000d05037c11 */ /* 0x000fe400088f1c08 */
[----:B------:R-:W-:-:S04]  /*0d50*/  LEA.HI.X R5, R7, UR15, R6, 0x3, P0 ;  /* 0x0000000f07057c11 */ /* 0x000fc800080f1c06 */
[----:B------:R-:W2:Y:S04]  /*0d60*/  LDG.E.64 R2, desc[UR6][R2.64+0x8] ;  /* 0x0000080602027981 */ /* 0x000ea8000c1e1b00 */
[----:B------:R-:W2:Y:S02]  /*0d70*/  LDG.E.64 R4, desc[UR6][R4.64+0x8] ;  /* 0x0000080604047981 */ /* 0x000ea4000c1e1b00 */
[----:B--2---:R-:W-:-:S11]  /*0d80*/  DFMA R14, R2, R4, R14 ;  /* 0x00000004020e722b */ /* 0x004fd6000000000e */
.L_x_83:
[----:B------:R-:W0:Y:S08]  /*0d90*/  LDC.64 R4, c[0x0][0x390] ;  /* 0x0000e400ff047b82 */ /* 0x000e300000000a00 */
[----:B------:R-:W2:Y:S08]  /*0da0*/  LDC.64 R6, c[0x0][0x380] ;  /* 0x0000e000ff067b82 */ /* 0x000eb00000000a00 */
[----:B------:R-:W3:Y:S01]  /*0db0*/  LDC.64 R2, c[0x0][0x388] ;  /* 0x0000e200ff027b82 */ /* 0x000ee20000000a00 */
[----:B0-----:R-:W-:-:S05]  /*0dc0*/  IMAD.WIDE.U32 R4, R0, 0x8, R4 ;  /* 0x0000000800047825 */ /* 0x001fca00078e0004 */
[----:B------:R0:W-:Y:S04]  /*0dd0*/  STG.E.64 desc[UR6][R4.64+0x8], R14 ;  /* 0x0000080e04007986 */ /* 0x0001e8000c101b06 */
[----:B--2---:R-:W2:Y:S04]  /*0de0*/  LDG.E R6, desc[UR6][R6.64] ;  /* 0x0000000606067981 */ /* 0x004ea8000c1e1900 */
[----:B---3--:R-:W2:Y:S01]  /*0df0*/  LDG.E R3, desc[UR6][R2.64+0x4] ;  /* 0x0000040602037981 */ /* 0x008ea2000c1e1900 */
[----:B------:R-:W-:Y:S02]  /*0e00*/  VIADD R0, R0, UR4 ;  /* 0x0000000400007c36 */ /* 0x000fe40008000000 */
[----:B--2---:R-:W-:-:S05]  /*0e10*/  IMAD R9, R6, R3, RZ ;  /* 0x0000000306097224 */ /* 0x004fca00078e02ff */
[----:B------:R-:W-:-:S13]  /*0e20*/  ISETP.GE.U32.AND P0, PT, R0, R9, PT ;  /* 0x000000090000720c */ /* 0x000fda0003f06070 */
[----:B0-----:R-:W-:Y:S05]  /*0e30*/  @!P0 BRA `(.L_x_88) ;  /* 0xfffffff000b48947 */ /* 0x001fea000383ffff */
[----:B-1----:R-:W-:Y:S05]  /*0e40*/  EXIT ;  /* 0x000000000000794d */ /* 0x002fea0003800000 */
.L_x_89:
        /* <DEDUP_REMOVED lines=11> */
.L_x_93:


//--------------------- .text._Z3addPvS_S_        --------------------------
	.section	.text._Z3addPvS_S_,"ax",@progbits
	.align	128
        .global         _Z3addPvS_S_
        .type           _Z3addPvS_S_,@function
        .size           _Z3addPvS_S_,(.L_x_94 - _Z3addPvS_S_)
        .other          _Z3addPvS_S_,@"STO_CUDA_ENTRY STV_DEFAULT"
_Z3addPvS_S_:
.text._Z3addPvS_S_:
[----:B------:R-:W-:Y:S08]  /*0000*/  LDC R1, c[0x0][0x37c] ;  /* 0x0000df00ff017b82 */ /* 0x000ff00000000800 */
[----:B------:R-:W0:Y:S01]  /*0010*/  LDC.64 R2, c[0x0][0x380] ;  /* 0x0000e000ff027b82 */ /* 0x000e220000000a00 */
[----:B------:R-:W0:Y:S02]  /*0020*/  LDCU.64 UR6, c[0x0][0x358] ;  /* 0x00006b00ff0677ac */ /* 0x000e240008000a00 */
[----:B0-----:R-:W2:Y:S04]  /*0030*/  LDG.E R4, desc[UR6][R2.64] ;  /* 0x0000000602047981 */ /* 0x001ea8000c1e1900 */
[----:B------:R-:W2:Y:S01]  /*0040*/  LDG.E R5, desc[UR6][R2.64+0x4] ;  /* 0x0000040602057981 */ /* 0x000ea2000c1e1900 */
[----:B------:R-:W0:Y:S01]  /*0050*/  LDCU UR4, c[0x0][0x360] ;  /* 0x00006c00ff0477ac */ /* 0x000e220008000800 */
[----:B------:R-:W0:Y:S01]  /*0060*/  S2R R0, SR_TID.X ;  /* 0x0000000000007919 */ /* 0x000e220000002100 */
[----:B------:R-:W0:Y:S02]  /*0070*/  S2R R7, SR_CTAID.X ;  /* 0x0000000000077919 */ /* 0x000e240000002500 */
[----:B0-----:R-:W-:-:S02]  /*0080*/  IMAD R0, R7, UR4, R0 ;  /* 0x0000000407007c24 */ /* 0x001fc4000f8e0200 */
[----:B--2---:R-:W-:-:S05]  /*0090*/  IMAD R5, R4, R5, RZ ;  /* 0x0000000504057224 */ /* 0x004fca00078e02ff */
[----:B------:R-:W-:-:S13]  /*00a0*/  ISETP.GE.U32.AND P0, PT, R0, R5, PT ;  /* 0x000000050000720c */ /* 0x000fda0003f06070 */
[----:B------:R-:W-:Y:S05]  /*00b0*/  @P0 EXIT ;  /* 0x000000000000094d */ /* 0x000fea0003800000 */
[----:B------:R-:W0:Y:S02]  /*00c0*/  LDCU UR5, c[0x0][0x370] ;  /* 0x00006e00ff0577ac */ /* 0x000e240008000800 */
[----:B0-----:R-:W-:-:S12]  /*00d0*/  UIMAD UR4, UR4, UR5, URZ ;  /* 0x00000005040472a4 */ /* 0x001fd8000f8e02ff */
.L_x_90:
[----:B------:R-:W0:Y:S08]  /*00e0*/  LDC.64 R4, c[0x0][0x380] ;  /* 0x0000e000ff047b82 */ /* 0x000e300000000a00 */
[----:B------:R-:W1:Y:S08]  /*00f0*/  LDC.64 R6, c[0x0][0x388] ;  /* 0x0000e200ff067b82 */ /* 0x000e700000000a00 */
[----:B------:R-:W2:Y:S01]  /*0100*/  LDC.64 R10, c[0x0][0x390] ;  /* 0x0000e400ff0a7b82 */ /* 0x000ea20000000a00 */
[----:B0-----:R-:W-:-:S06]  /*0110*/  IMAD.WIDE.U32 R4, R0, 0x8, R4 ;  /* 0x0000000800047825 */ /* 0x001fcc00078e0004 */
[----:B------:R-:W3:Y:S01]  /*0120*/  LDG.E.64 R4, desc[UR6][R4.64+0x8] ;  /* 0x0000080604047981 */ /* 0x000ee2000c1e1b00 */
[----:B-1----:R-:W-:-:S06]  /*0130*/  IMAD.WIDE.U32 R6, R0, 0x8, R6 ;  /* 0x0000000800067825 */ /* 0x002fcc00078e0006 */
[----:B------:R-:W3:Y:S01]  /*0140*/  LDG.E.64 R6, desc[UR6][R6.64+0x8] ;  /* 0x0000080606067981 */ /* 0x000ee2000c1e1b00 */
[----:B--2---:R-:W-:Y:S01]  /*0150*/  IMAD.WIDE.U32 R10, R0, 0x8, R10 ;  /* 0x00000008000a7825 */ /* 0x004fe200078e000a */
[----:B---3--:R-:W-:-:S07]  /*0160*/  DADD R8, R4, R6 ;  /* 0x0000000004087229 */ /* 0x008fce0000000006 */
[----:B------:R0:W-:Y:S04]  /*0170*/  STG.E.64 desc[UR6][R10.64+0x8], R8 ;  /* 0x000008080a007986 */ /* 0x0001e8000c101b06 */
[----:B------:R-:W2:Y:S04]  /*0180*/  LDG.E R12, desc[UR6][R2.64] ;  /* 0x00000006020c7981 */ /* 0x000ea8000c1e1900 */
[----:B------:R-:W2:Y:S01]  /*0190*/  LDG.E R13, desc[UR6][R2.64+0x4] ;  /* 0x00000406020d7981 */ /* 0x000ea2000c1e1900 */
[----:B------:R-:W-:Y:S01]  /*01a0*/  IADD3 R0, PT, PT, R0, UR4, RZ ;  /* 0x0000000400007c10 */ /* 0x000fe2000fffe0ff */
[----:B--2---:R-:W-:-:S05]  /*01b0*/  IMAD R13, R12, R13, RZ ;  /* 0x0000000d0c0d7224 */ /* 0x004fca00078e02ff */
[----:B------:R-:W-:-:S13]  /*01c0*/  ISETP.GE.U32.AND P0, PT, R0, R13, PT ;  /* 0x0000000d0000720c */ /* 0x000fda0003f06070 */
[----:B0-----:R-:W-:Y:S05]  /*01d0*/  @!P0 BRA `(.L_x_90) ;  /* 0xfffffffc00c08947 */ /* 0x001fea000383ffff */
[----:B------:R-:W-:Y:S05]  /*01e0*/  EXIT ;  /* 0x000000000000794d */ /* 0x000fea0003800000 */
.L_x_91:
        /* <DEDUP_REMOVED lines=9> */
.L_x_94:


//--------------------- .nv.shared.reserved.0     --------------------------
	.section	.nv.shared.reserved.0,"aw",@nobits
	.weak		__nv_reservedSMEM_offset_0_alias
	.size		__nv_reservedSMEM_offset_0_alias, 0, 64
	.other		__nv_reservedSMEM_offset_0_alias,@"STO_CUDA_RESERVED_SHARED STV_DEFAULT"
__nv_reservedSMEM_offset_0_alias:
	.zero		0
	.zero		64


//--------------------- .nv.constant0._Z9detHelperPvPd --------------------------
	.section	.nv.constant0._Z9detHelperPvPd,"a",@progbits
	.sectionflags	@""
	.align	4
.nv.constant0._Z9detHelperPvPd:
	.zero		912


//--------------------- .nv.constant0._Z3mulPvS_S_ --------------------------
	.section	.nv.constant0._Z3mulPvS_S_,"a",@progbits
	.sectionflags	@""
	.align	4
.nv.constant0._Z3mulPvS_S_:
	.zero		920


//--------------------- .nv.constant0._Z3addPvS_S_ --------------------------
	.section	.nv.constant0._Z3addPvS_S_,"a",@progbits
	.sectionflags	@""
	.align	4
.nv.constant0._Z3addPvS_S_:
	.zero		920


//--------------------- SYMBOLS --------------------------

	.type		.nv.reservedSmem.offset0,@object
	.size		.nv.reservedSmem.offset0,0x4
	.type		malloc,@function
	.type		free,@function
